	.target	sm_90a

	.elftype	@"ET_EXEC"


//--------------------- .note.nv.tkinfo           --------------------------
	.section	.note.nv.tkinfo,"",@"SHT_NOTE"
	.sectionflags	@"SHF_NOTE_NV_TKINFO"
	.tkinfo
        /*0018*/ 	.word	0x00000002
        /*0030*/ 	.string	""
        /*0030*/ 	.string	"ptxas"
        /*0030*/ 	.string	"Cuda compilation tools, release 13.0, V13.0.88"
        /*0030*/ 	.string	"Build cuda_13.0.r13.0/compiler.36424714_0"
        /*0030*/ 	.string	"-arch sm_90a -m 64 "



//--------------------- .note.nv.cuinfo           --------------------------
	.section	.note.nv.cuinfo,"",@"SHT_NOTE"
	.sectionflags	@"SHF_NOTE_NV_CUINFO"
        /*0018*/ 	.short	0x0002
        /*001a*/ 	.short	0x005a
        /*001c*/ 	.short	0x0082
	.zero		2


//--------------------- .nv.info                  --------------------------
	.section	.nv.info,"",@"SHT_CUDA_INFO"
	.align	4


	//----- nvinfo : EIATTR_REGCOUNT
	.align		4
        /*0000*/ 	.byte	0x04, 0x2f
        /*0002*/ 	.short	(.L_15 - .L_14)
	.align		4
.L_14:
        /*0004*/ 	.word	index@(_ZN7cutlass13device_kernelINS_4gemm6kernel13GemmUniversalIN4cute5tupleIJiiiiEEENS1_10collective13CollectiveMmaINS1_34MainloopSm90TmaGmmaWarpSpecializedILi5ENS5_IJNS4_1CILi2EEENSA_ILi1EEESC_EEENS1_35KernelTmaWarpSpecializedCooperativeEEENS5_IJNSA_ILi256EEENSA_ILi64EEENSA_ILi128EEEEEEaNS5_IJlSC_lEEEaSK_NS4_8TiledMMAINS4_8MMA_AtomIJNS4_4SM904GMMA26MMA_64x64x32_S32S8S8_SS_TNEEEENS4_6LayoutISD_NS5_IJSC_NSA_ILi0EEESS_EEEEENS5_IJNS4_10UnderscoreESV_SV_EEEEENS4_13SM90_TMA_LOADENS4_14ComposedLayoutINS4_7SwizzleILi3ELi4ELi3EEENS4_18smem_ptr_flag_bitsILi8EEENSR_INS5_IJNSA_ILi8EEESI_EEENS5_IJSI_SC_EEEEEEEvNS4_8identityENS4_23SM90_TMA_LOAD_MULTICASTES18_vS19_EENS_8epilogue10collective6detail29Sm90TmaWarpSpecializedAdapterINS1D_15DefaultEpilogueIaSK_SK_NS1C_6thread17LinearCombinationIaLi1EiiLNS1H_9ScaleType4KindE0ELNS_15FloatRoundStyleE2EaEENS1_15EpilogueDefaultEEEEEvvEEEEvNT_6ParamsE)
        /*0008*/ 	.word	0x000000a8


	//----- nvinfo : EIATTR_FRAME_SIZE
	.align		4
.L_15:
        /*000c*/ 	.byte	0x04, 0x11
        /*000e*/ 	.short	(.L_17 - .L_16)
	.align		4
.L_16:
        /*0010*/ 	.word	index@(_ZN7cutlass13device_kernelINS_4gemm6kernel13GemmUniversalIN4cute5tupleIJiiiiEEENS1_10collective13CollectiveMmaINS1_34MainloopSm90TmaGmmaWarpSpecializedILi5ENS5_IJNS4_1CILi2EEENSA_ILi1EEESC_EEENS1_35KernelTmaWarpSpecializedCooperativeEEENS5_IJNSA_ILi256EEENSA_ILi64EEENSA_ILi128EEEEEEaNS5_IJlSC_lEEEaSK_NS4_8TiledMMAINS4_8MMA_AtomIJNS4_4SM904GMMA26MMA_64x64x32_S32S8S8_SS_TNEEEENS4_6LayoutISD_NS5_IJSC_NSA_ILi0EEESS_EEEEENS5_IJNS4_10UnderscoreESV_SV_EEEEENS4_13SM90_TMA_LOADENS4_14ComposedLayoutINS4_7SwizzleILi3ELi4ELi3EEENS4_18smem_ptr_flag_bitsILi8EEENSR_INS5_IJNSA_ILi8EEESI_EEENS5_IJSI_SC_EEEEEEEvNS4_8identityENS4_23SM90_TMA_LOAD_MULTICASTES18_vS19_EENS_8epilogue10collective6detail29Sm90TmaWarpSpecializedAdapterINS1D_15DefaultEpilogueIaSK_SK_NS1C_6thread17LinearCombinationIaLi1EiiLNS1H_9ScaleType4KindE0ELNS_15FloatRoundStyleE2EaEENS1_15EpilogueDefaultEEEEEvvEEEEvNT_6ParamsE)
        /*0014*/ 	.word	0x00000000


	//----- nvinfo : EIATTR_MIN_STACK_SIZE
	.align		4
.L_17:
        /*0018*/ 	.byte	0x04, 0x12
        /*001a*/ 	.short	(.L_19 - .L_18)
	.align		4
.L_18:
        /*001c*/ 	.word	index@(_ZN7cutlass13device_kernelINS_4gemm6kernel13GemmUniversalIN4cute5tupleIJiiiiEEENS1_10collective13CollectiveMmaINS1_34MainloopSm90TmaGmmaWarpSpecializedILi5ENS5_IJNS4_1CILi2EEENSA_ILi1EEESC_EEENS1_35KernelTmaWarpSpecializedCooperativeEEENS5_IJNSA_ILi256EEENSA_ILi64EEENSA_ILi128EEEEEEaNS5_IJlSC_lEEEaSK_NS4_8TiledMMAINS4_8MMA_AtomIJNS4_4SM904GMMA26MMA_64x64x32_S32S8S8_SS_TNEEEENS4_6LayoutISD_NS5_IJSC_NSA_ILi0EEESS_EEEEENS5_IJNS4_10UnderscoreESV_SV_EEEEENS4_13SM90_TMA_LOADENS4_14ComposedLayoutINS4_7SwizzleILi3ELi4ELi3EEENS4_18smem_ptr_flag_bitsILi8EEENSR_INS5_IJNSA_ILi8EEESI_EEENS5_IJSI_SC_EEEEEEEvNS4_8identityENS4_23SM90_TMA_LOAD_MULTICASTES18_vS19_EENS_8epilogue10collective6detail29Sm90TmaWarpSpecializedAdapterINS1D_15DefaultEpilogueIaSK_SK_NS1C_6thread17LinearCombinationIaLi1EiiLNS1H_9ScaleType4KindE0ELNS_15FloatRoundStyleE2EaEENS1_15EpilogueDefaultEEEEEvvEEEEvNT_6ParamsE)
        /*0020*/ 	.word	0x00000000
.L_19:


//--------------------- .nv.compat                --------------------------
	.section	.nv.compat,"",@"SHT_CUDA_COMPAT_INFO"
	.align	4
        /*0000*/ 	.byte	0x02, 0x09, 0x01, 0x00, 0x02, 0x02, 0x04, 0x00, 0x02, 0x05, 0x05, 0x00, 0x03, 0x07, 0x01, 0x01
        /*0010*/ 	.byte	0x02, 0x03, 0x01, 0x00, 0x02, 0x06, 0x01, 0x00, 0x04, 0x0b, 0x08, 0x00, 0x00, 0x00, 0x00, 0x00
        /*0020*/ 	.byte	0x00, 0x00, 0x00, 0x00


//--------------------- .nv.info._ZN7cutlass13device_kernelINS_4gemm6kernel13GemmUniversalIN4cute5tupleIJiiiiEEENS1_10collective13CollectiveMmaINS1_34MainloopSm90TmaGmmaWarpSpecializedILi5ENS5_IJNS4_1CILi2EEENSA_ILi1EEESC_EEENS1_35KernelTmaWarpSpecializedCooperativeEEENS5_IJNSA_ILi256EEENSA_ILi64EEENSA_ILi128EEEEEEaNS5_IJlSC_lEEEaSK_NS4_8TiledMMAINS4_8MMA_AtomIJNS4_4SM904GMMA26MMA_64x64x32_S32S8S8_SS_TNEEEENS4_6LayoutISD_NS5_IJSC_NSA_ILi0EEESS_EEEEENS5_IJNS4_10UnderscoreESV_SV_EEEEENS4_13SM90_TMA_LOADENS4_14ComposedLayoutINS4_7SwizzleILi3ELi4ELi3EEENS4_18smem_ptr_flag_bitsILi8EEENSR_INS5_IJNSA_ILi8EEESI_EEENS5_IJSI_SC_EEEEEEEvNS4_8identityENS4_23SM90_TMA_LOAD_MULTICASTES18_vS19_EENS_8epilogue10collective6detail29Sm90TmaWarpSpecializedAdapterINS1D_15DefaultEpilogueIaSK_SK_NS1C_6thread17LinearCombinationIaLi1EiiLNS1H_9ScaleType4KindE0ELNS_15FloatRoundStyleE2EaEENS1_15EpilogueDefaultEEEEEvvEEEEvNT_6ParamsE --------------------------
	.section	.nv.info._ZN7cutlass13device_kernelINS_4gemm6kernel13GemmUniversalIN4cute5tupleIJiiiiEEENS1_10collective13CollectiveMmaINS1_34MainloopSm90TmaGmmaWarpSpecializedILi5ENS5_IJNS4_1CILi2EEENSA_ILi1EEESC_EEENS1_35KernelTmaWarpSpecializedCooperativeEEENS5_IJNSA_ILi256EEENSA_ILi64EEENSA_ILi128EEEEEEaNS5_IJlSC_lEEEaSK_NS4_8TiledMMAINS4_8MMA_AtomIJNS4_4SM904GMMA26MMA_64x64x32_S32S8S8_SS_TNEEEENS4_6LayoutISD_NS5_IJSC_NSA_ILi0EEESS_EEEEENS5_IJNS4_10UnderscoreESV_SV_EEEEENS4_13SM90_TMA_LOADENS4_14ComposedLayoutINS4_7SwizzleILi3ELi4ELi3EEENS4_18smem_ptr_flag_bitsILi8EEENSR_INS5_IJNSA_ILi8EEESI_EEENS5_IJSI_SC_EEEEEEEvNS4_8identityENS4_23SM90_TMA_LOAD_MULTICASTES18_vS19_EENS_8epilogue10collective6detail29Sm90TmaWarpSpecializedAdapterINS1D_15DefaultEpilogueIaSK_SK_NS1C_6thread17LinearCombinationIaLi1EiiLNS1H_9ScaleType4KindE0ELNS_15FloatRoundStyleE2EaEENS1_15EpilogueDefaultEEEEEvvEEEEvNT_6ParamsE,"",@"SHT_CUDA_INFO"
	.sectionflags	@""
	.align	4


	//----- nvinfo : EIATTR_CUDA_API_VERSION
	.align		4
        /*0000*/ 	.byte	0x04, 0x37
        /*0002*/ 	.short	(.L_21 - .L_20)
.L_20:
        /*0004*/ 	.word	0x00000082


	//----- nvinfo : EIATTR_KPARAM_INFO
	.align		4
.L_21:
        /*0008*/ 	.byte	0x04, 0x17
        /*000a*/ 	.short	(.L_23 - .L_22)
.L_22:
        /*000c*/ 	.word	0x00000000
        /*0010*/ 	.short	0x0000
        /*0012*/ 	.short	0x0070
        /*0014*/ 	.byte	0x00, 0xf0, 0x01, 0x10


	//----- nvinfo : EIATTR_SPARSE_MMA_MASK
	.align		4
.L_23:
        /*0018*/ 	.byte	0x03, 0x50
        /*001a*/ 	.short	0x0000


	//----- nvinfo : EIATTR_MAXREG_COUNT
	.align		4
        /*001c*/ 	.byte	0x03, 0x1b
        /*001e*/ 	.short	0x00a8


	//----- nvinfo : EIATTR_NUM_BARRIERS
	.align		4
        /*0020*/ 	.byte	0x02, 0x4c
        /*0022*/ 	.byte	0x01
	.zero		1


	//----- nvinfo : EIATTR_EXTERNS
	.align		4
        /*0024*/ 	.byte	0x04, 0x0f
        /*0026*/ 	.short	(.L_25 - .L_24)


	//   ....[0]....
	.align		4
.L_24:
        /*0028*/ 	.word	index@(__assertfail)


	//----- nvinfo : EIATTR_MERCURY_ISA_VERSION
	.align		4
.L_25:
        /*002c*/ 	.byte	0x03, 0x5f
        /*002e*/ 	.short	0x0101


	//----- nvinfo : EIATTR_INT_WARP_WIDE_INSTR_OFFSETS
	.align		4
        /*0030*/ 	.byte	0x04, 0x31
        /*0032*/ 	.short	(.L_27 - .L_26)


	//   ....[0]....
.L_26:
        /*0034*/ 	.word	0x000004a0


	//   ....[1]....
        /*0038*/ 	.word	0x000004d0


	//   ....[2]....
        /*003c*/ 	.word	0x00000690


	//----- nvinfo : EIATTR_COOP_GROUP_MASK_REGIDS
	.align		4
.L_27:
        /*0040*/ 	.byte	0x04, 0x29
        /*0042*/ 	.short	(.L_29 - .L_28)


	//   ....[0]....
.L_28:
        /*0044*/ 	.word	0xffffffff


	//   ....[1]....
        /*0048*/ 	.word	0xffffffff


	//   ....[2]....
        /*004c*/ 	.word	0xffffffff


	//   ....[3]....
        /*0050*/ 	.word	0xffffffff


	//   ....[4]....
        /*0054*/ 	.word	0xffffffff


	//   ....[5]....
        /*0058*/ 	.word	0xffffffff


	//----- nvinfo : EIATTR_COOP_GROUP_INSTR_OFFSETS
	.align		4
.L_29:
        /*005c*/ 	.byte	0x04, 0x28
        /*005e*/ 	.short	(.L_31 - .L_30)


	//   ....[0]....
.L_30:
        /*0060*/ 	.word	0x00000060


	//   ....[1]....
        /*0064*/ 	.word	0x00000070


	//   ....[2]....
        /*0068*/ 	.word	0x00000130


	//   ....[3]....
        /*006c*/ 	.word	0x000002f0


	//   ....[4]....
        /*0070*/ 	.word	0x00000810


	//   ....[5]....
        /*0074*/ 	.word	0x00001240


	//----- nvinfo : EIATTR_REG_RECONFIG
	.align		4
.L_31:
        /*0078*/ 	.byte	0x01, 0x54
	.zero		2


	//----- nvinfo : EIATTR_SYSCALL_OFFSETS
	.align		4
        /*007c*/ 	.byte	0x04, 0x46
        /*007e*/ 	.short	(.L_33 - .L_32)


	//   ....[0]....
.L_32:
        /*0080*/ 	.word	0x00001410


	//----- nvinfo : EIATTR_MBARRIER_INSTR_OFFSETS
	.align		4
.L_33:
        /*0084*/ 	.byte	0x04, 0x39
        /*0086*/ 	.short	(.L_35 - .L_34)


	//   ....[0]....
.L_34:
        /*0088*/ 	.word	0x00000230
        /*008c*/ 	.word	0x000000ff
        /*0090*/ 	.word	0x00000000
        /*0094*/ 	.short	0x0100
        /*0096*/ 	.byte	0x08
	.zero		1


	//   ....[1]....
        /*0098*/ 	.word	0x00000240
        /*009c*/ 	.word	0x000000ff
        /*00a0*/ 	.word	0x00000028
        /*00a4*/ 	.short	0x0100
        /*00a6*/ 	.byte	0x08
	.zero		1


	//   ....[2]....
        /*00a8*/ 	.word	0x00000250
        /*00ac*/ 	.word	0x000000ff
        /*00b0*/ 	.word	0x00000008
        /*00b4*/ 	.short	0x0100
        /*00b6*/ 	.byte	0x08
	.zero		1


	//   ....[3]....
        /*00b8*/ 	.word	0x00000260
        /*00bc*/ 	.word	0x000000ff
        /*00c0*/ 	.word	0x00000030
        /*00c4*/ 	.short	0x0100
        /*00c6*/ 	.byte	0x08
	.zero		1


	//   ....[4]....
        /*00c8*/ 	.word	0x00000270
        /*00cc*/ 	.word	0x000000ff
        /*00d0*/ 	.word	0x00000010
        /*00d4*/ 	.short	0x0100
        /*00d6*/ 	.byte	0x08
	.zero		1


	//   ....[5]....
        /*00d8*/ 	.word	0x00000280
        /*00dc*/ 	.word	0x000000ff
        /*00e0*/ 	.word	0x00000038
        /*00e4*/ 	.short	0x0100
        /*00e6*/ 	.byte	0x08
	.zero		1


	//   ....[6]....
        /*00e8*/ 	.word	0x00000290
        /*00ec*/ 	.word	0x000000ff
        /*00f0*/ 	.word	0x00000018
        /*00f4*/ 	.short	0x0100
        /*00f6*/ 	.byte	0x08
	.zero		1


	//   ....[7]....
        /*00f8*/ 	.word	0x000002a0
        /*00fc*/ 	.word	0x000000ff
        /*0100*/ 	.word	0x00000040
        /*0104*/ 	.short	0x0100
        /*0106*/ 	.byte	0x08
	.zero		1


	//   ....[8]....
        /*0108*/ 	.word	0x000002b0
        /*010c*/ 	.word	0x000000ff
        /*0110*/ 	.word	0x00000020
        /*0114*/ 	.short	0x0100
        /*0116*/ 	.byte	0x08
	.zero		1


	//   ....[9]....
        /*0118*/ 	.word	0x000002c0
        /*011c*/ 	.word	0x000000ff
        /*0120*/ 	.word	0x00000048
        /*0124*/ 	.short	0x0100
        /*0126*/ 	.byte	0x08
	.zero		1


	//   ....[10]....
        /*0128*/ 	.word	0x00000710
        /*012c*/ 	.word	0x000000ff
        /*0130*/ 	.word	0x00000060
        /*0134*/ 	.short	0x0100
        /*0136*/ 	.byte	0x06
	.zero		1


	//   ....[11]....
        /*0138*/ 	.word	0x000007a0
        /*013c*/ 	.word	0x000000ff
        /*0140*/ 	.word	0x00000068
        /*0144*/ 	.short	0x0100
        /*0146*/ 	.byte	0x06
	.zero		1


	//   ....[12]....
        /*0148*/ 	.word	0x000014e0
        /*014c*/ 	.word	0x00000003
        /*0150*/ 	.word	0x00000000
        /*0154*/ 	.short	0x010a
        /*0156*/ 	.byte	0x3f
	.zero		1


	//   ....[13]....
        /*0158*/ 	.word	0x00001520
        /*015c*/ 	.word	0x00000003
        /*0160*/ 	.word	0x00000000
        /*0164*/ 	.short	0x010a
        /*0166*/ 	.byte	0x3f
	.zero		1


	//   ....[14]....
        /*0168*/ 	.word	0x00001a60
        /*016c*/ 	.word	0x00000005
        /*0170*/ 	.word	0x00000000
        /*0174*/ 	.short	0x010a
        /*0176*/ 	.byte	0x3f
	.zero		1


	//   ....[15]....
        /*0178*/ 	.word	0x00001aa0
        /*017c*/ 	.word	0x00000005
        /*0180*/ 	.word	0x00000000
        /*0184*/ 	.short	0x010a
        /*0186*/ 	.byte	0x3f
	.zero		1


	//   ....[16]....
        /*0188*/ 	.word	0x00001e80
        /*018c*/ 	.word	0x00000005
        /*0190*/ 	.word	0x00000000
        /*0194*/ 	.short	0x0101
        /*0196*/ 	.byte	0x3f
	.zero		1


	//   ....[17]....
        /*0198*/ 	.word	0x000020a0
        /*019c*/ 	.word	0x00000003
        /*01a0*/ 	.word	0x00000000
        /*01a4*/ 	.short	0x0101
        /*01a6*/ 	.byte	0x3f
	.zero		1


	//   ....[18]....
        /*01a8*/ 	.word	0x00006700
        /*01ac*/ 	.word	0x00000017
        /*01b0*/ 	.word	0x00000028
        /*01b4*/ 	.short	0x010a
        /*01b6*/ 	.byte	0x3f
	.zero		1


	//   ....[19]....
        /*01b8*/ 	.word	0x00006a70
        /*01bc*/ 	.word	0x00000003
        /*01c0*/ 	.word	0x00000068
        /*01c4*/ 	.short	0x0101
        /*01c6*/ 	.byte	0x3f
	.zero		1


	//   ....[20]....
        /*01c8*/ 	.word	0x000071d0
        /*01cc*/ 	.word	0x00000007
        /*01d0*/ 	.word	0x00000000
        /*01d4*/ 	.short	0x010a
        /*01d6*/ 	.byte	0x3f
	.zero		1


	//   ....[21]....
        /*01d8*/ 	.word	0x00007250
        /*01dc*/ 	.word	0x00000008
        /*01e0*/ 	.word	0x00000000
        /*01e4*/ 	.short	0x010a
        /*01e6*/ 	.byte	0x3f
	.zero		1


	//   ....[22]....
        /*01e8*/ 	.word	0x000072e0
        /*01ec*/ 	.word	0x00000009
        /*01f0*/ 	.word	0x00000000
        /*01f4*/ 	.short	0x010a
        /*01f6*/ 	.byte	0x3f
	.zero		1


	//   ....[23]....
        /*01f8*/ 	.word	0x00007370
        /*01fc*/ 	.word	0x00000006
        /*0200*/ 	.word	0x00000000
        /*0204*/ 	.short	0x010a
        /*0206*/ 	.byte	0x3f
	.zero		1


	//   ....[24]....
        /*0208*/ 	.word	0x00007400
        /*020c*/ 	.word	0x00000003
        /*0210*/ 	.word	0x00000000
        /*0214*/ 	.short	0x010a
        /*0216*/ 	.byte	0x3f
	.zero		1


	//   ....[25]....
        /*0218*/ 	.word	0x00007460
        /*021c*/ 	.word	0x00000003
        /*0220*/ 	.word	0x00000000
        /*0224*/ 	.short	0x010a
        /*0226*/ 	.byte	0x3f
	.zero		1


	//   ....[26]....
        /*0228*/ 	.word	0x000074b0
        /*022c*/ 	.word	0x00000005
        /*0230*/ 	.word	0x00000000
        /*0234*/ 	.short	0x010a
        /*0236*/ 	.byte	0x3f
	.zero		1


	//   ....[27]....
        /*0238*/ 	.word	0x00007580
        /*023c*/ 	.word	0x00000017
        /*0240*/ 	.word	0x00000028
        /*0244*/ 	.short	0x010a
        /*0246*/ 	.byte	0x3f
	.zero		1


	//   ....[28]....
        /*0248*/ 	.word	0x00007650
        /*024c*/ 	.word	0x00000007
        /*0250*/ 	.word	0x00000000
        /*0254*/ 	.short	0x010a
        /*0256*/ 	.byte	0x3f
	.zero		1


	//   ....[29]....
        /*0258*/ 	.word	0x000076a0
        /*025c*/ 	.word	0x00000008
        /*0260*/ 	.word	0x00000000
        /*0264*/ 	.short	0x010a
        /*0266*/ 	.byte	0x3f
	.zero		1


	//   ....[30]....
        /*0268*/ 	.word	0x000076f0
        /*026c*/ 	.word	0x00000009
        /*0270*/ 	.word	0x00000000
        /*0274*/ 	.short	0x010a
        /*0276*/ 	.byte	0x3f
	.zero		1


	//   ....[31]....
        /*0278*/ 	.word	0x00007740
        /*027c*/ 	.word	0x00000006
        /*0280*/ 	.word	0x00000000
        /*0284*/ 	.short	0x010a
        /*0286*/ 	.byte	0x3f
	.zero		1


	//----- nvinfo : EIATTR_NUM_MBARRIERS
	.align		4
.L_35:
        /*0288*/ 	.byte	0x03, 0x38
        /*028a*/ 	.short	0x000c


	//----- nvinfo : EIATTR_EXIT_INSTR_OFFSETS
	.align		4
        /*028c*/ 	.byte	0x04, 0x1c
        /*028e*/ 	.short	(.L_37 - .L_36)


	//   ....[0]....
.L_36:
        /*0290*/ 	.word	0x00000970


	//   ....[1]....
        /*0294*/ 	.word	0x00001180


	//   ....[2]....
        /*0298*/ 	.word	0x00005e00


	//   ....[3]....
        /*029c*/ 	.word	0x00006360


	//   ....[4]....
        /*02a0*/ 	.word	0x00007450


	//----- nvinfo : EIATTR_MAX_THREADS
	.align		4
.L_37:
        /*02a4*/ 	.byte	0x04, 0x05
        /*02a6*/ 	.short	(.L_39 - .L_38)
.L_38:
        /*02a8*/ 	.word	0x00000180
        /*02ac*/ 	.word	0x00000001
        /*02b0*/ 	.word	0x00000001


	//----- nvinfo : EIATTR_CRS_STACK_SIZE
	.align		4
.L_39:
        /*02b4*/ 	.byte	0x04, 0x1e
        /*02b6*/ 	.short	(.L_41 - .L_40)
.L_40:
        /*02b8*/ 	.word	0x00000000


	//----- nvinfo : EIATTR_CBANK_PARAM_SIZE
	.align		4
.L_41:
        /*02bc*/ 	.byte	0x03, 0x19
        /*02be*/ 	.short	0x0470


	//----- nvinfo : EIATTR_PARAM_CBANK
	.align		4
        /*02c0*/ 	.byte	0x04, 0x0a
        /*02c2*/ 	.short	(.L_43 - .L_42)
	.align		4
.L_42:
        /*02c4*/ 	.word	index@(.nv.constant0._ZN7cutlass13device_kernelINS_4gemm6kernel13GemmUniversalIN4cute5tupleIJiiiiEEENS1_10collective13CollectiveMmaINS1_34MainloopSm90TmaGmmaWarpSpecializedILi5ENS5_IJNS4_1CILi2EEENSA_ILi1EEESC_EEENS1_35KernelTmaWarpSpecializedCooperativeEEENS5_IJNSA_ILi256EEENSA_ILi64EEENSA_ILi128EEEEEEaNS5_IJlSC_lEEEaSK_NS4_8TiledMMAINS4_8MMA_AtomIJNS4_4SM904GMMA26MMA_64x64x32_S32S8S8_SS_TNEEEENS4_6LayoutISD_NS5_IJSC_NSA_ILi0EEESS_EEEEENS5_IJNS4_10UnderscoreESV_SV_EEEEENS4_13SM90_TMA_LOADENS4_14ComposedLayoutINS4_7SwizzleILi3ELi4ELi3EEENS4_18smem_ptr_flag_bitsILi8EEENSR_INS5_IJNSA_ILi8EEESI_EEENS5_IJSI_SC_EEEEEEEvNS4_8identityENS4_23SM90_TMA_LOAD_MULTICASTES18_vS19_EENS_8epilogue10collective6detail29Sm90TmaWarpSpecializedAdapterINS1D_15DefaultEpilogueIaSK_SK_NS1C_6thread17LinearCombinationIaLi1EiiLNS1H_9ScaleType4KindE0ELNS_15FloatRoundStyleE2EaEENS1_15EpilogueDefaultEEEEEvvEEEEvNT_6ParamsE)
        /*02c8*/ 	.short	0x0210
        /*02ca*/ 	.short	0x0470


	//----- nvinfo : EIATTR_SW_WAR
	.align		4
.L_43:
        /*02cc*/ 	.byte	0x04, 0x36
        /*02ce*/ 	.short	(.L_45 - .L_44)
.L_44:
        /*02d0*/ 	.word	0x00000008
.L_45:


//--------------------- .nv.callgraph             --------------------------
	.section	.nv.callgraph,"",@"SHT_CUDA_CALLGRAPH"
	.align	4
	.sectionentsize	8
	.align		4
        /*0000*/ 	.word	0x00000000
	.align		4
        /*0004*/ 	.word	0xffffffff
	.align		4
        /*0008*/ 	.word	index@(_ZN7cutlass13device_kernelINS_4gemm6kernel13GemmUniversalIN4cute5tupleIJiiiiEEENS1_10collective13CollectiveMmaINS1_34MainloopSm90TmaGmmaWarpSpecializedILi5ENS5_IJNS4_1CILi2EEENSA_ILi1EEESC_EEENS1_35KernelTmaWarpSpecializedCooperativeEEENS5_IJNSA_ILi256EEENSA_ILi64EEENSA_ILi128EEEEEEaNS5_IJlSC_lEEEaSK_NS4_8TiledMMAINS4_8MMA_AtomIJNS4_4SM904GMMA26MMA_64x64x32_S32S8S8_SS_TNEEEENS4_6LayoutISD_NS5_IJSC_NSA_ILi0EEESS_EEEEENS5_IJNS4_10UnderscoreESV_SV_EEEEENS4_13SM90_TMA_LOADENS4_14ComposedLayoutINS4_7SwizzleILi3ELi4ELi3EEENS4_18smem_ptr_flag_bitsILi8EEENSR_INS5_IJNSA_ILi8EEESI_EEENS5_IJSI_SC_EEEEEEEvNS4_8identityENS4_23SM90_TMA_LOAD_MULTICASTES18_vS19_EENS_8epilogue10collective6detail29Sm90TmaWarpSpecializedAdapterINS1D_15DefaultEpilogueIaSK_SK_NS1C_6thread17LinearCombinationIaLi1EiiLNS1H_9ScaleType4KindE0ELNS_15FloatRoundStyleE2EaEENS1_15EpilogueDefaultEEEEEvvEEEEvNT_6ParamsE)
	.align		4
        /*000c*/ 	.word	index@(__assertfail)
	.align		4
        /*0010*/ 	.word	0x00000000
	.align		4
        /*0014*/ 	.word	0xfffffffe
	.align		4
        /*0018*/ 	.word	0x00000000
	.align		4
        /*001c*/ 	.word	0xfffffffd
	.align		4
        /*0020*/ 	.word	0x00000000
	.align		4
        /*0024*/ 	.word	0xfffffffc


//--------------------- .nv.constant4             --------------------------
	.section	.nv.constant4,"a",@progbits
	.align	8
	.align		8
.nv.constant4:
        /*0000*/ 	.dword	__assertfail
	.align		8
        /*0008*/ 	.dword	__unnamed_1
	.align		8
        /*0010*/ 	.dword	_ZN39_INTERNAL_56c71ee5_4_k_cu_ff530b0c_74424cuda3std3__45__cpo5beginE
	.align		8
        /*0018*/ 	.dword	_ZN39_INTERNAL_56c71ee5_4_k_cu_ff530b0c_74424cuda3std3__45__cpo3endE
	.align		8
        /*0020*/ 	.dword	_ZN39_INTERNAL_56c71ee5_4_k_cu_ff530b0c_74424cuda3std3__45__cpo6cbeginE
	.align		8
        /*0028*/ 	.dword	_ZN39_INTERNAL_56c71ee5_4_k_cu_ff530b0c_74424cuda3std3__45__cpo4cendE
	.align		8
        /*0030*/ 	.dword	_ZN39_INTERNAL_56c71ee5_4_k_cu_ff530b0c_74424cuda3std3__441_GLOBAL__N__56c71ee5_4_k_cu_ff530b0c_74426ignoreE
	.align		8
        /*0038*/ 	.dword	_ZN39_INTERNAL_56c71ee5_4_k_cu_ff530b0c_74424cuda3std3__419piecewise_constructE
	.align		8
        /*0040*/ 	.dword	_ZN39_INTERNAL_56c71ee5_4_k_cu_ff530b0c_74424cuda3std3__48in_placeE
	.align		8
        /*0048*/ 	.dword	_ZN39_INTERNAL_56c71ee5_4_k_cu_ff530b0c_74424cuda3std6ranges3__45__cpo4swapE
	.align		8
        /*0050*/ 	.dword	_ZN39_INTERNAL_56c71ee5_4_k_cu_ff530b0c_74424cuda3std6ranges3__45__cpo9iter_moveE
	.align		8
        /*0058*/ 	.dword	_ZN39_INTERNAL_56c71ee5_4_k_cu_ff530b0c_74424cute7productE
	.align		8
        /*0060*/ 	.dword	_ZN39_INTERNAL_56c71ee5_4_k_cu_ff530b0c_74424cute1_E
	.align		8
        /*0068*/ 	.dword	$str$22
	.align		8
        /*0070*/ 	.dword	$str$23


//--------------------- .text._ZN7cutlass13device_kernelINS_4gemm6kernel13GemmUniversalIN4cute5tupleIJiiiiEEENS1_10collective13CollectiveMmaINS1_34MainloopSm90TmaGmmaWarpSpecializedILi5ENS5_IJNS4_1CILi2EEENSA_ILi1EEESC_EEENS1_35KernelTmaWarpSpecializedCooperativeEEENS5_IJNSA_ILi256EEENSA_ILi64EEENSA_ILi128EEEEEEaNS5_IJlSC_lEEEaSK_NS4_8TiledMMAINS4_8MMA_AtomIJNS4_4SM904GMMA26MMA_64x64x32_S32S8S8_SS_TNEEEENS4_6LayoutISD_NS5_IJSC_NSA_ILi0EEESS_EEEEENS5_IJNS4_10UnderscoreESV_SV_EEEEENS4_13SM90_TMA_LOADENS4_14ComposedLayoutINS4_7SwizzleILi3ELi4ELi3EEENS4_18smem_ptr_flag_bitsILi8EEENSR_INS5_IJNSA_ILi8EEESI_EEENS5_IJSI_SC_EEEEEEEvNS4_8identityENS4_23SM90_TMA_LOAD_MULTICASTES18_vS19_EENS_8epilogue10collective6detail29Sm90TmaWarpSpecializedAdapterINS1D_15DefaultEpilogueIaSK_SK_NS1C_6thread17LinearCombinationIaLi1EiiLNS1H_9ScaleType4KindE0ELNS_15FloatRoundStyleE2EaEENS1_15EpilogueDefaultEEEEEvvEEEEvNT_6ParamsE --------------------------
	.section	.text._ZN7cutlass13device_kernelINS_4gemm6kernel13GemmUniversalIN4cute5tupleIJiiiiEEENS1_10collective13CollectiveMmaINS1_34MainloopSm90TmaGmmaWarpSpecializedILi5ENS5_IJNS4_1CILi2EEENSA_ILi1EEESC_EEENS1_35KernelTmaWarpSpecializedCooperativeEEENS5_IJNSA_ILi256EEENSA_ILi64EEENSA_ILi128EEEEEEaNS5_IJlSC_lEEEaSK_NS4_8TiledMMAINS4_8MMA_AtomIJNS4_4SM904GMMA26MMA_64x64x32_S32S8S8_SS_TNEEEENS4_6LayoutISD_NS5_IJSC_NSA_ILi0EEESS_EEEEENS5_IJNS4_10UnderscoreESV_SV_EEEEENS4_13SM90_TMA_LOADENS4_14ComposedLayoutINS4_7SwizzleILi3ELi4ELi3EEENS4_18smem_ptr_flag_bitsILi8EEENSR_INS5_IJNSA_ILi8EEESI_EEENS5_IJSI_SC_EEEEEEEvNS4_8identityENS4_23SM90_TMA_LOAD_MULTICASTES18_vS19_EENS_8epilogue10collective6detail29Sm90TmaWarpSpecializedAdapterINS1D_15DefaultEpilogueIaSK_SK_NS1C_6thread17LinearCombinationIaLi1EiiLNS1H_9ScaleType4KindE0ELNS_15FloatRoundStyleE2EaEENS1_15EpilogueDefaultEEEEEvvEEEEvNT_6ParamsE,"ax",@progbits
	.align	128
.text._ZN7cutlass13device_kernelINS_4gemm6kernel13GemmUniversalIN4cute5tupleIJiiiiEEENS1_10collective13CollectiveMmaINS1_34MainloopSm90TmaGmmaWarpSpecializedILi5ENS5_IJNS4_1CILi2EEENSA_ILi1EEESC_EEENS1_35KernelTmaWarpSpecializedCooperativeEEENS5_IJNSA_ILi256EEENSA_ILi64EEENSA_ILi128EEEEEEaNS5_IJlSC_lEEEaSK_NS4_8TiledMMAINS4_8MMA_AtomIJNS4_4SM904GMMA26MMA_64x64x32_S32S8S8_SS_TNEEEENS4_6LayoutISD_NS5_IJSC_NSA_ILi0EEESS_EEEEENS5_IJNS4_10UnderscoreESV_SV_EEEEENS4_13SM90_TMA_LOADENS4_14ComposedLayoutINS4_7SwizzleILi3ELi4ELi3EEENS4_18smem_ptr_flag_bitsILi8EEENSR_INS5_IJNSA_ILi8EEESI_EEENS5_IJSI_SC_EEEEEEEvNS4_8identityENS4_23SM90_TMA_LOAD_MULTICASTES18_vS19_EENS_8epilogue10collective6detail29Sm90TmaWarpSpecializedAdapterINS1D_15DefaultEpilogueIaSK_SK_NS1C_6thread17LinearCombinationIaLi1EiiLNS1H_9ScaleType4KindE0ELNS_15FloatRoundStyleE2EaEENS1_15EpilogueDefaultEEEEEvvEEEEvNT_6ParamsE:
        .type           _ZN7cutlass13device_kernelINS_4gemm6kernel13GemmUniversalIN4cute5tupleIJiiiiEEENS1_10collective13CollectiveMmaINS1_34MainloopSm90TmaGmmaWarpSpecializedILi5ENS5_IJNS4_1CILi2EEENSA_ILi1EEESC_EEENS1_35KernelTmaWarpSpecializedCooperativeEEENS5_IJNSA_ILi256EEENSA_ILi64EEENSA_ILi128EEEEEEaNS5_IJlSC_lEEEaSK_NS4_8TiledMMAINS4_8MMA_AtomIJNS4_4SM904GMMA26MMA_64x64x32_S32S8S8_SS_TNEEEENS4_6LayoutISD_NS5_IJSC_NSA_ILi0EEESS_EEEEENS5_IJNS4_10UnderscoreESV_SV_EEEEENS4_13SM90_TMA_LOADENS4_14ComposedLayoutINS4_7SwizzleILi3ELi4ELi3EEENS4_18smem_ptr_flag_bitsILi8EEENSR_INS5_IJNSA_ILi8EEESI_EEENS5_IJSI_SC_EEEEEEEvNS4_8identityENS4_23SM90_TMA_LOAD_MULTICASTES18_vS19_EENS_8epilogue10collective6detail29Sm90TmaWarpSpecializedAdapterINS1D_15DefaultEpilogueIaSK_SK_NS1C_6thread17LinearCombinationIaLi1EiiLNS1H_9ScaleType4KindE0ELNS_15FloatRoundStyleE2EaEENS1_15EpilogueDefaultEEEEEvvEEEEvNT_6ParamsE,@function
        .size           _ZN7cutlass13device_kernelINS_4gemm6kernel13GemmUniversalIN4cute5tupleIJiiiiEEENS1_10collective13CollectiveMmaINS1_34MainloopSm90TmaGmmaWarpSpecializedILi5ENS5_IJNS4_1CILi2EEENSA_ILi1EEESC_EEENS1_35KernelTmaWarpSpecializedCooperativeEEENS5_IJNSA_ILi256EEENSA_ILi64EEENSA_ILi128EEEEEEaNS5_IJlSC_lEEEaSK_NS4_8TiledMMAINS4_8MMA_AtomIJNS4_4SM904GMMA26MMA_64x64x32_S32S8S8_SS_TNEEEENS4_6LayoutISD_NS5_IJSC_NSA_ILi0EEESS_EEEEENS5_IJNS4_10UnderscoreESV_SV_EEEEENS4_13SM90_TMA_LOADENS4_14ComposedLayoutINS4_7SwizzleILi3ELi4ELi3EEENS4_18smem_ptr_flag_bitsILi8EEENSR_INS5_IJNSA_ILi8EEESI_EEENS5_IJSI_SC_EEEEEEEvNS4_8identityENS4_23SM90_TMA_LOAD_MULTICASTES18_vS19_EENS_8epilogue10collective6detail29Sm90TmaWarpSpecializedAdapterINS1D_15DefaultEpilogueIaSK_SK_NS1C_6thread17LinearCombinationIaLi1EiiLNS1H_9ScaleType4KindE0ELNS_15FloatRoundStyleE2EaEENS1_15EpilogueDefaultEEEEEvvEEEEvNT_6ParamsE,(.L_x_205 - _ZN7cutlass13device_kernelINS_4gemm6kernel13GemmUniversalIN4cute5tupleIJiiiiEEENS1_10collective13CollectiveMmaINS1_34MainloopSm90TmaGmmaWarpSpecializedILi5ENS5_IJNS4_1CILi2EEENSA_ILi1EEESC_EEENS1_35KernelTmaWarpSpecializedCooperativeEEENS5_IJNSA_ILi256EEENSA_ILi64EEENSA_ILi128EEEEEEaNS5_IJlSC_lEEEaSK_NS4_8TiledMMAINS4_8MMA_AtomIJNS4_4SM904GMMA26MMA_64x64x32_S32S8S8_SS_TNEEEENS4_6LayoutISD_NS5_IJSC_NSA_ILi0EEESS_EEEEENS5_IJNS4_10UnderscoreESV_SV_EEEEENS4_13SM90_TMA_LOADENS4_14ComposedLayoutINS4_7SwizzleILi3ELi4ELi3EEENS4_18smem_ptr_flag_bitsILi8EEENSR_INS5_IJNSA_ILi8EEESI_EEENS5_IJSI_SC_EEEEEEEvNS4_8identityENS4_23SM90_TMA_LOAD_MULTICASTES18_vS19_EENS_8epilogue10collective6detail29Sm90TmaWarpSpecializedAdapterINS1D_15DefaultEpilogueIaSK_SK_NS1C_6thread17LinearCombinationIaLi1EiiLNS1H_9ScaleType4KindE0ELNS_15FloatRoundStyleE2EaEENS1_15EpilogueDefaultEEEEEvvEEEEvNT_6ParamsE)
        .other          _ZN7cutlass13device_kernelINS_4gemm6kernel13GemmUniversalIN4cute5tupleIJiiiiEEENS1_10collective13CollectiveMmaINS1_34MainloopSm90TmaGmmaWarpSpecializedILi5ENS5_IJNS4_1CILi2EEENSA_ILi1EEESC_EEENS1_35KernelTmaWarpSpecializedCooperativeEEENS5_IJNSA_ILi256EEENSA_ILi64EEENSA_ILi128EEEEEEaNS5_IJlSC_lEEEaSK_NS4_8TiledMMAINS4_8MMA_AtomIJNS4_4SM904GMMA26MMA_64x64x32_S32S8S8_SS_TNEEEENS4_6LayoutISD_NS5_IJSC_NSA_ILi0EEESS_EEEEENS5_IJNS4_10UnderscoreESV_SV_EEEEENS4_13SM90_TMA_LOADENS4_14ComposedLayoutINS4_7SwizzleILi3ELi4ELi3EEENS4_18smem_ptr_flag_bitsILi8EEENSR_INS5_IJNSA_ILi8EEESI_EEENS5_IJSI_SC_EEEEEEEvNS4_8identityENS4_23SM90_TMA_LOAD_MULTICASTES18_vS19_EENS_8epilogue10collective6detail29Sm90TmaWarpSpecializedAdapterINS1D_15DefaultEpilogueIaSK_SK_NS1C_6thread17LinearCombinationIaLi1EiiLNS1H_9ScaleType4KindE0ELNS_15FloatRoundStyleE2EaEENS1_15EpilogueDefaultEEEEEvvEEEEvNT_6ParamsE,@"STO_CUDA_ENTRY STV_DEFAULT"
_ZN7cutlass13device_kernelINS_4gemm6kernel13GemmUniversalIN4cute5tupleIJiiiiEEENS1_10collective13CollectiveMmaINS1_34MainloopSm90TmaGmmaWarpSpecializedILi5ENS5_IJNS4_1CILi2EEENSA_ILi1EEESC_EEENS1_35KernelTmaWarpSpecializedCooperativeEEENS5_IJNSA_ILi256EEENSA_ILi64EEENSA_ILi128EEEEEEaNS5_IJlSC_lEEEaSK_NS4_8TiledMMAINS4_8MMA_AtomIJNS4_4SM904GMMA26MMA_64x64x32_S32S8S8_SS_TNEEEENS4_6LayoutISD_NS5_IJSC_NSA_ILi0EEESS_EEEEENS5_IJNS4_10UnderscoreESV_SV_EEEEENS4_13SM90_TMA_LOADENS4_14ComposedLayoutINS4_7SwizzleILi3ELi4ELi3EEENS4_18smem_ptr_flag_bitsILi8EEENSR_INS5_IJNSA_ILi8EEESI_EEENS5_IJSI_SC_EEEEEEEvNS4_8identityENS4_23SM90_TMA_LOAD_MULTICASTES18_vS19_EENS_8epilogue10collective6detail29Sm90TmaWarpSpecializedAdapterINS1D_15DefaultEpilogueIaSK_SK_NS1C_6thread17LinearCombinationIaLi1EiiLNS1H_9ScaleType4KindE0ELNS_15FloatRoundStyleE2EaEENS1_15EpilogueDefaultEEEEEvvEEEEvNT_6ParamsE:
[----:B------:R-:W0:Y:S01]  /*0000*/  LDC R1, c[0x0][0x28] ;  /* 0x00000a00ff017b82 */ /* 0x000e220000000800 */
[----:B------:R-:W1:Y:S01]  /*0010*/  S2R R18, SR_TID.X ;  /* 0x0000000000127919 */ /* 0x000e620000002100 */
[----:B------:R-:W-:Y:S01]  /*0020*/  ELECT P0, URZ, PT ;  /* 0x00000000003f782f */ /* 0x000fe20003800000 */
[----:B------:R-:W-:Y:S01]  /*0030*/  BSSY B0, `(.L_x_0) ;  /* 0x000000f000007945 */ /* 0x000fe20003800000 */
[--C-:B-1----:R-:W-:Y:S02]  /*0040*/  SHF.R.U32.HI R0, RZ, 0x5, R18.reuse ;  /* 0x00000005ff007819 */ /* 0x102fe40000011612 */
[----:B------:R-:W-:-:S03]  /*0050*/  SHF.R.U32.HI R3, RZ, 0x7, R18 ;  /* 0x00000007ff037819 */ /* 0x000fc60000011612 */
[----:B------:R-:W1:Y:S04]  /*0060*/  SHFL.IDX PT, R2, R0, RZ, 0x1f ;  /* 0x00001fff00027589 */ /* 0x000e6800000e0000 */
[----:B------:R2:W3:Y:S01]  /*0070*/  SHFL.IDX PT, R5, R3, RZ, 0x1f ;  /* 0x00001fff03057589 */ /* 0x0004e200000e0000 */
[----:B-1----:R-:W-:-:S13]  /*0080*/  ISETP.NE.OR P0, PT, R2, RZ, !P0 ;  /* 0x000000ff0200720c */ /* 0x002fda0004705670 */
[----:B0-23--:R-:W-:Y:S05]  /*0090*/  @P0 BRA `(.L_x_1) ;  /* 0x0000000000200947 */ /* 0x00dfea0003800000 */
[----:B------:R-:W-:Y:S02]  /*00a0*/  ULDC.64 UR4, c[0x0][0x198] ;  /* 0x0000660000047ab9 */ /* 0x000fe40000000a00 */
[----:B------:R-:W-:Y:S02]  /*00b0*/  UIADD3 UR6, UP0, UR4, 0xf0, URZ ;  /* 0x000000f004067890 */ /* 0x000fe4000ff1e03f */
[----:B------:R-:W-:Y:S02]  /*00c0*/  UIADD3 UR4, UP1, UR4, 0x1f0, URZ ;  /* 0x000001f004047890 */ /* 0x000fe4000ff3e03f */
[----:B------:R-:W-:Y:S02]  /*00d0*/  UIADD3.X UR7, URZ, UR5, URZ, UP0, !UPT ;  /* 0x000000053f077290 */ /* 0x000fe400087fe43f */
[----:B------:R-:W-:-:S07]  /*00e0*/  UIADD3.X UR5, URZ, UR5, URZ, UP1, !UPT ;  /* 0x000000053f057290 */ /* 0x000fce0008ffe43f */
[----:B------:R0:W-:Y:S02]  /*00f0*/  UTMACCTL.PF [UR6] ;  /* 0x00000000060079b9 */ /* 0x0001e40008040000 */
[----:B------:R0:W-:Y:S02]  /*0100*/  UTMACCTL.PF [UR4] ;  /* 0x00000000040079b9 */ /* 0x0001e40008040000 */
[----:B0-----:R-:W-:Y:S01]  /*0110*/  NOP ;  /* 0x0000000000007918 */ /* 0x001fe20000000000 */
.L_x_1:
[----:B------:R-:W-:Y:S05]  /*0120*/  BSYNC B0 ;  /* 0x0000000000007941 */ /* 0x000fea0003800000 */
.L_x_0:
[----:B------:R-:W0:Y:S02]  /*0130*/  SHFL.IDX PT, R3, R0, RZ, 0x1f ;  /* 0x00001fff00037589 */ /* 0x000e2400000e0000 */
[----:B0-----:R-:W-:-:S13]  /*0140*/  ISETP.NE.AND P0, PT, R3, RZ, PT ;  /* 0x000000ff0300720c */ /* 0x001fda0003f05270 */
[----:B------:R-:W-:Y:S05]  /*0150*/  @P0 BRA `(.L_x_2) ;  /* 0x0000000000600947 */ /* 0x000fea0003800000 */
[----:B------:R-:W0:Y:S01]  /*0160*/  S2UR UR8, SR_CgaCtaId ;  /* 0x00000000000879c3 */ /* 0x000e220000008800 */
[----:B------:R-:W-:Y:S01]  /*0170*/  UMOV UR4, 0x400 ;  /* 0x0000040000047882 */ /* 0x000fe20000000000 */
[----:B------:R-:W-:Y:S01]  /*0180*/  UMOV UR5, 0x1 ;  /* 0x0000000100057882 */ /* 0x000fe20000000000 */
[----:B------:R-:W-:Y:S01]  /*0190*/  UMOV UR6, 0x4 ;  /* 0x0000000400067882 */ /* 0x000fe20000000000 */
[----:B------:R-:W-:Y:S01]  /*01a0*/  ELECT P0, URZ, PT ;  /* 0x00000000003f782f */ /* 0x000fe20003800000 */
[----:B------:R-:W-:-:S04]  /*01b0*/  UIADD3 UR6, -UR6, 0x100000, URZ ;  /* 0x0010000006067890 */ /* 0x000fc8000fffe13f */
[----:B------:R-:W-:Y:S02]  /*01c0*/  USHF.L.U32 UR7, UR6, 0xb, URZ ;  /* 0x0000000b06077899 */ /* 0x000fe4000800063f */
[----:B------:R-:W-:Y:S02]  /*01d0*/  USHF.L.U32 UR6, UR6, 0x1, URZ ;  /* 0x0000000106067899 */ /* 0x000fe4000800063f */
[----:B0-----:R-:W-:Y:S02]  /*01e0*/  ULEA UR8, UR8, UR4, 0x18 ;  /* 0x0000000408087291 */ /* 0x001fe4000f8ec03f */
[----:B------:R-:W-:-:S04]  /*01f0*/  UIADD3 UR4, -UR5, 0x100000, URZ ;  /* 0x0010000005047890 */ /* 0x000fc8000fffe13f */
[----:B------:R-:W-:Y:S02]  /*0200*/  USHF.L.U32 UR5, UR4, 0xb, URZ ;  /* 0x0000000b04057899 */ /* 0x000fe4000800063f */
[----:B------:R-:W-:Y:S01]  /*0210*/  USHF.L.U32 UR4, UR4, 0x1, URZ ;  /* 0x0000000104047899 */ /* 0x000fe2000800063f */
[----:B------:R-:W0:Y:S11]  /*0220*/  FENCE.VIEW.ASYNC.S ;  /* 0x00000000000073c6 */ /* 0x000e360000000000 */
[----:B0-----:R0:W1:Y:S01]  /*0230*/  SYNCS.EXCH.64 URZ, [UR8], UR4 ;  /* 0x00000004083f75b2 */ /* 0x0010620008000100 */
[----:B------:R0:W2:Y:S01]  /*0240*/  SYNCS.EXCH.64 URZ, [UR8+0x28], UR6 ;  /* 0x00002806083f75b2 */ /* 0x0000a20008000100 */
[----:B------:R0:W3:Y:S01]  /*0250*/  SYNCS.EXCH.64 URZ, [UR8+0x8], UR4 ;  /* 0x00000804083f75b2 */ /* 0x0000e20008000100 */
[----:B------:R0:W4:Y:S01]  /*0260*/  SYNCS.EXCH.64 URZ, [UR8+0x30], UR6 ;  /* 0x00003006083f75b2 */ /* 0x0001220008000100 */
[----:B------:R0:W0:Y:S01]  /*0270*/  SYNCS.EXCH.64 URZ, [UR8+0x10], UR4 ;  /* 0x00001004083f75b2 */ /* 0x0000220008000100 */
[----:B------:R0:W0:Y:S01]  /*0280*/  SYNCS.EXCH.64 URZ, [UR8+0x38], UR6 ;  /* 0x00003806083f75b2 */ /* 0x0000220008000100 */
[----:B------:R0:W0:Y:S01]  /*0290*/  SYNCS.EXCH.64 URZ, [UR8+0x18], UR4 ;  /* 0x00001804083f75b2 */ /* 0x0000220008000100 */
[----:B------:R0:W0:Y:S01]  /*02a0*/  SYNCS.EXCH.64 URZ, [UR8+0x40], UR6 ;  /* 0x00004006083f75b2 */ /* 0x0000220008000100 */
[----:B------:R0:W0:Y:S01]  /*02b0*/  SYNCS.EXCH.64 URZ, [UR8+0x20], UR4 ;  /* 0x00002004083f75b2 */ /* 0x0000220008000100 */
[----:B------:R0:W0:Y:S01]  /*02c0*/  SYNCS.EXCH.64 URZ, [UR8+0x48], UR6 ;  /* 0x00004806083f75b2 */ /* 0x0000220008000100 */
[----:B------:R-:W-:Y:S01]  /*02d0*/  NOP ;  /* 0x0000000000007918 */ /* 0x000fe20000000000 */
.L_x_2:
[----:B------:R-:W-:Y:S01]  /*02e0*/  SHF.R.S32.HI R7, RZ, 0x1f, R18 ;  /* 0x0000001fff077819 */ /* 0x000fe20000011412 */
[----:B------:R-:W5:Y:S01]  /*02f0*/  SHFL.IDX PT, R0, R0, RZ, 0x1f ;  /* 0x00001fff00007589 */ /* 0x000f6200000e0000 */
[----:B0-----:R-:W0:Y:S01]  /*0300*/  S2UR UR8, SR_CTAID.X ;  /* 0x00000000000879c3 */ /* 0x001e220000002500 */
[----:B------:R-:W-:Y:S02]  /*0310*/  ELECT P0, URZ, PT ;  /* 0x00000000003f782f */ /* 0x000fe40003800000 */
[----:B------:R-:W-:Y:S01]  /*0320*/  LEA.HI R7, R7, R18, RZ, 0x7 ;  /* 0x0000001207077211 */ /* 0x000fe200078f38ff */
[----:B------:R-:W1:Y:S01]  /*0330*/  S2R R4, SR_CTAID.Y ;  /* 0x0000000000047919 */ /* 0x000e620000002600 */
[----:B------:R-:W-:Y:S01]  /*0340*/  SHF.R.S32.HI R8, RZ, 0x1f, R3 ;  /* 0x0000001fff087819 */ /* 0x000fe20000011403 */
[----:B------:R-:W-:Y:S01]  /*0350*/  ULDC UR4, c[0x0][0x150] ;  /* 0x0000540000047ab9 */ /* 0x000fe20000000800 */
[----:B------:R-:W-:Y:S01]  /*0360*/  LOP3.LUT R7, R7, 0xffffff80, RZ, 0xc0, !PT ;  /* 0xffffff8007077812 */ /* 0x000fe200078ec0ff */
[----:B------:R-:W-:Y:S01]  /*0370*/  NOP ;  /* 0x0000000000007918 */ /* 0x000fe20000000000 */
[----:B------:R-:W-:Y:S01]  /*0380*/  LEA.HI R8, R8, R3, RZ, 0x2 ;  /* 0x0000000308087211 */ /* 0x000fe200078f10ff */
[----:B------:R-:W2:Y:S01]  /*0390*/  LDC R10, c[0x0][0x144] ;  /* 0x00005100ff0a7b82 */ /* 0x000ea20000000800 */
[----:B------:R-:W-:Y:S01]  /*03a0*/  NOP ;  /* 0x0000000000007918 */ /* 0x000fe20000000000 */
[----:B------:R-:W-:Y:S01]  /*03b0*/  IMAD.IADD R6, R18, 0x1, -R7 ;  /* 0x0000000112067824 */ /* 0x000fe200078e0a07 */
[----:B------:R-:W-:Y:S01]  /*03c0*/  LOP3.LUT R8, R8, 0x3ffffffc, RZ, 0xc0, !PT ;  /* 0x3ffffffc08087812 */ /* 0x000fe200078ec0ff */
[----:B------:R-:W-:Y:S01]  /*03d0*/  IMAD.MOV.U32 R23, RZ, RZ, 0x1 ;  /* 0x00000001ff177424 */ /* 0x000fe200078e00ff */
[----:B------:R-:W-:-:S02]  /*03e0*/  ISETP.NE.AND P3, PT, R5, RZ, PT ;  /* 0x000000ff0500720c */ /* 0x000fc40003f65270 */
[----:B------:R-:W-:Y:S01]  /*03f0*/  SHF.R.S32.HI R7, RZ, 0x1f, R6 ;  /* 0x0000001fff077819 */ /* 0x000fe20000011406 */
[----:B------:R-:W-:Y:S01]  /*0400*/  IMAD.IADD R8, R3, 0x1, -R8 ;  /* 0x0000000103087824 */ /* 0x000fe200078e0a08 */
[----:B------:R-:W3:Y:S02]  /*0410*/  LDC R13, c[0x0][0x140] ;  /* 0x00005000ff0d7b82 */ /* 0x000ee40000000800 */
[----:B------:R-:W-:Y:S02]  /*0420*/  LEA.HI R7, R7, R6, RZ, 0x3 ;  /* 0x0000000607077211 */ /* 0x000fe400078f18ff */
[----:B-----5:R-:W-:Y:S02]  /*0430*/  ISETP.NE.OR P0, PT, R0, RZ, !P0 ;  /* 0x000000ff0000720c */ /* 0x020fe40004705670 */
[--C-:B------:R-:W-:Y:S02]  /*0440*/  SHF.R.S32.HI R0, RZ, 0x3, R7.reuse ;  /* 0x00000003ff007819 */ /* 0x100fe40000011407 */
[----:B------:R-:W-:-:S02]  /*0450*/  SHF.R.S32.HI R7, RZ, 0x1f, R7 ;  /* 0x0000001fff077819 */ /* 0x000fc40000011407 */
[----:B0-----:R-:W-:Y:S02]  /*0460*/  I2FP.F32.U32 R9, UR8 ;  /* 0x0000000800097c45 */ /* 0x001fe40008201000 */
[----:B------:R-:W-:-:S03]  /*0470*/  LEA.HI R7, R7, R0, RZ, 0x2 ;  /* 0x0000000007077211 */ /* 0x000fc600078f10ff */
[----:B------:R-:W-:Y:S01]  /*0480*/  FMUL R9, R9, UR4 ;  /* 0x0000000409097c20 */ /* 0x000fe20008400000 */
[----:B------:R-:W-:Y:S01]  /*0490*/  LOP3.LUT R7, R7, 0xfffffffc, RZ, 0xc0, !PT ;  /* 0xfffffffc07077812 */ /* 0x000fe200078ec0ff */
[----:B------:R-:W-:Y:S01]  /*04a0*/  VOTEU.ALL UP0, P0 ;  /* 0x00000000003f7886 */ /* 0x000fe20000000000 */
[----:B-1----:R-:W-:Y:S01]  /*04b0*/  I2FP.F32.U32 R3, R4 ;  /* 0x0000000400037245 */ /* 0x002fe20000201000 */
[----:B------:R-:W-:Y:S01]  /*04c0*/  ULDC UR4, c[0x0][0x154] ;  /* 0x0000550000047ab9 */ /* 0x000fe20000000800 */
[----:B------:R-:W-:Y:S01]  /*04d0*/  VOTEU.ALL UP1, P0 ;  /* 0x00000000003f7886 */ /* 0x000fe20000020000 */
[----:B------:R-:W0:Y:S01]  /*04e0*/  F2I.U32.TRUNC.NTZ R9, R9 ;  /* 0x0000000900097305 */ /* 0x000e22000020f000 */
[----:B------:R-:W-:Y:S01]  /*04f0*/  IMAD.IADD R7, R0, 0x1, -R7 ;  /* 0x0000000100077824 */ /* 0x000fe200078e0a07 */
[----:B------:R-:W1:Y:S01]  /*0500*/  @!UP0 S2UR UR7, SR_CgaCtaId ;  /* 0x00000000000789c3 */ /* 0x000e620000008800 */
[----:B------:R-:W-:Y:S01]  /*0510*/  FMUL R12, R3, UR4 ;  /* 0x00000004030c7c20 */ /* 0x000fe20008400000 */
[----:B------:R-:W-:Y:S01]  /*0520*/  UMOV UR4, 0x20 ;  /* 0x0000002000047882 */ /* 0x000fe20000000000 */
[----:B------:R-:W-:Y:S01]  /*0530*/  IMAD R8, R8, 0x4, R7 ;  /* 0x0000000408087824 */ /* 0x000fe200078e0207 */
[----:B------:R-:W-:Y:S01]  /*0540*/  @!UP0 UMOV UR6, 0x400 ;  /* 0x0000040000068882 */ /* 0x000fe20000000000 */
[----:B------:R-:W-:-:S04]  /*0550*/  @!UP0 UIADD3 UR4, -UR4, 0x100000, URZ ;  /* 0x0010000004048890 */ /* 0x000fc8000fffe13f */
[----:B------:R-:W-:Y:S02]  /*0560*/  @!UP0 USHF.L.U32 UR5, UR4, 0xb, URZ ;  /* 0x0000000b04058899 */ /* 0x000fe4000800063f */
[----:B------:R-:W-:Y:S01]  /*0570*/  @!UP0 USHF.L.U32 UR4, UR4, 0x1, URZ ;  /* 0x0000000104048899 */ /* 0x000fe2000800063f */
[----:B---3--:R-:W-:Y:S01]  /*0580*/  ISETP.EQ.U32.AND P2, PT, R13, 0x1, PT ;  /* 0x000000010d00780c */ /* 0x008fe20003f42070 */
[----:B------:R-:W3:Y:S01]  /*0590*/  F2I.U32.TRUNC.NTZ R12, R12 ;  /* 0x0000000c000c7305 */ /* 0x000ee2000020f000 */
[----:B------:R-:W-:Y:S01]  /*05a0*/  LEA.HI R0, R8, R8, RZ, 0x1 ;  /* 0x0000000808007211 */ /* 0x000fe200078f08ff */
[----:B------:R-:W5:Y:S03]  /*05b0*/  LDC R7, c[0x0][0x148] ;  /* 0x00005200ff077b82 */ /* 0x000f660000000800 */
[----:B------:R-:W-:Y:S01]  /*05c0*/  LOP3.LUT R11, R0, 0xfffffffe, RZ, 0xc0, !PT ;  /* 0xfffffffe000b7812 */ /* 0x000fe200078ec0ff */
[----:B0-----:R-:W-:Y:S01]  /*05d0*/  IMAD.MOV R15, RZ, RZ, -R9 ;  /* 0x000000ffff0f7224 */ /* 0x001fe200078e0a09 */
[----:B------:R-:W-:-:S03]  /*05e0*/  SHF.R.S32.HI R9, RZ, 0x1f, R2 ;  /* 0x0000001fff097819 */ /* 0x000fc60000011402 */
[----:B--2---:R-:W-:Y:S01]  /*05f0*/  IMAD R3, R10, R15, UR8 ;  /* 0x000000080a037e24 */ /* 0x004fe2000f8e020f */
[----:B------:R-:W-:Y:S01]  /*0600*/  LEA.HI R9, R9, R2, RZ, 0x2 ;  /* 0x0000000209097211 */ /* 0x000fe200078f10ff */
[C---:B------:R-:W-:Y:S02]  /*0610*/  IMAD.IADD R0, R8.reuse, 0x1, -R11 ;  /* 0x0000000108007824 */ /* 0x040fe400078e0a0b */
[----:B------:R-:W-:Y:S01]  /*0620*/  IMAD.SHL.U32 R11, R8, 0x4, RZ ;  /* 0x00000004080b7824 */ /* 0x000fe200078e00ff */
[----:B------:R-:W-:Y:S01]  /*0630*/  LOP3.LUT R9, R9, 0xfffffffc, RZ, 0xc0, !PT ;  /* 0xfffffffc09097812 */ /* 0x000fe200078ec0ff */
[----:B---3--:R-:W-:Y:S01]  /*0640*/  IMAD.MOV R24, RZ, RZ, -R12 ;  /* 0x000000ffff187224 */ /* 0x008fe200078e0a0c */
[----:B------:R-:W-:Y:S01]  /*0650*/  ISETP.NE.AND P4, PT, R0, R3, PT ;  /* 0x000000030000720c */ /* 0x000fe20003f85270 */
[----:B-1----:R-:W-:Y:S01]  /*0660*/  @!UP0 ULEA UR6, UR7, UR6, 0x18 ;  /* 0x0000000607068291 */ /* 0x002fe2000f8ec03f */
[----:B------:R-:W-:Y:S01]  /*0670*/  LOP3.LUT R22, R8, 0xc, R11, 0x78, !PT ;  /* 0x0000000c08167812 */ /* 0x000fe200078e780b */
[----:B------:R-:W-:Y:S01]  /*0680*/  IMAD.IADD R0, R2, 0x1, -R9 ;  /* 0x0000000102007824 */ /* 0x000fe200078e0a09 */
[----:B------:R-:W-:Y:S01]  /*0690*/  VOTEU.ALL UP0, P0 ;  /* 0x00000000003f7886 */ /* 0x000fe20000000000 */
[----:B------:R-:W-:Y:S01]  /*06a0*/  LOP3.LUT P0, RZ, R6, 0x7, RZ, 0xc0, !PT ;  /* 0x0000000706ff7812 */ /* 0x000fe2000780c0ff */
[----:B------:R-:W-:-:S02]  /*06b0*/  VIADD R6, R5, 0xffffffff ;  /* 0xffffffff05067836 */ /* 0x000fc40000000000 */
[----:B------:R-:W-:Y:S01]  /*06c0*/  ISETP.NE.AND P1, PT, R0, 0x3, PT ;  /* 0x000000030000780c */ /* 0x000fe20003f25270 */
[----:B-----5:R-:W-:Y:S01]  /*06d0*/  IMAD R9, R7, R24, R4 ;  /* 0x0000001807097224 */ /* 0x020fe200078e0204 */
[----:B------:R-:W-:Y:S02]  /*06e0*/  ISETP.LT.U32.AND P0, PT, R22, 0x2, !P0 ;  /* 0x000000021600780c */ /* 0x000fe40004701070 */
[----:B------:R-:W-:Y:S01]  /*06f0*/  ISETP.EQ.OR P1, PT, R0, RZ, !P1 ;  /* 0x000000ff0000720c */ /* 0x000fe20004f22670 */
[----:B------:R-:W0:Y:S02]  /*0700*/  FENCE.VIEW.ASYNC.S ;  /* 0x00000000000073c6 */ /* 0x000e240000000000 */
[----:B0-----:R0:W1:Y:S01]  /*0710*/  @!UP0 SYNCS.EXCH.64 URZ, [UR6+0x60], UR4 ;  /* 0x00006004063f85b2 */ /* 0x0010620008000100 */
[----:B------:R-:W-:Y:S02]  /*0720*/  @P4 LEA.HI R2, R22, R22, RZ, 0x1 ;  /* 0x0000001616024211 */ /* 0x000fe400078f08ff */
[----:B------:R-:W-:-:S02]  /*0730*/  ISETP.EQ.AND P1, PT, R5, RZ, P1 ;  /* 0x000000ff0500720c */ /* 0x000fc40000f22270 */
[----:B------:R-:W-:Y:S02]  /*0740*/  @P4 SHF.R.S32.HI R2, RZ, 0x1, R2 ;  /* 0x00000001ff024819 */ /* 0x000fe40000011402 */
[----:B------:R-:W-:Y:S02]  /*0750*/  ISETP.GE.U32.AND P6, PT, R6, 0x2, PT ;  /* 0x000000020600780c */ /* 0x000fe40003fc6070 */
[----:B------:R-:W-:Y:S02]  /*0760*/  @P4 ISETP.NE.AND P5, PT, R2, R9, PT ;  /* 0x000000090200420c */ /* 0x000fe40003fa5270 */
[----:B------:R-:W-:Y:S02]  /*0770*/  SEL R2, RZ, 0x1, !P0 ;  /* 0x00000001ff027807 */ /* 0x000fe40004000000 */
[----:B------:R-:W-:Y:S02]  /*0780*/  @P4 SEL R23, RZ, 0x1, P5 ;  /* 0x00000001ff174807 */ /* 0x000fe40002800000 */
[----:B------:R-:W-:Y:S01]  /*0790*/  SEL R19, RZ, 0x1, !P1 ;  /* 0x00000001ff137807 */ /* 0x000fe20004800000 */
[----:B------:R0:W2:Y:S01]  /*07a0*/  @!UP1 SYNCS.EXCH.64 URZ, [UR6+0x68], UR4 ;  /* 0x00006804063f95b2 */ /* 0x0000a20008000100 */
[----:B------:R-:W-:Y:S01]  /*07b0*/  LOP3.LUT R23, R23, R2, RZ, 0xc0, !PT ;  /* 0x0000000217177212 */ /* 0x000fe200078ec0ff */
[----:B------:R-:W-:Y:S01]  /*07c0*/  NOP ;  /* 0x0000000000007918 */ /* 0x000fe20000000000 */
[----:B------:R-:W-:Y:S01]  /*07d0*/  SEL R19, R19, 0x2, P6 ;  /* 0x0000000213137807 */ /* 0x000fe20003000000 */
[----:B------:R-:W-:Y:S06]  /*07e0*/  @!P2 BRA `(.L_x_3) ;  /* 0x000000000008a947 */ /* 0x000fec0003800000 */
[----:B-12-4-:R-:W-:Y:S01]  /*07f0*/  UCGABAR_ARV ;  /* 0x00000000000079c7 */ /* 0x016fe20008000000 */
[----:B------:R-:W-:Y:S05]  /*0800*/  BRA `(.L_x_4) ;  /* 0x0000000000047947 */ /* 0x000fea0003800000 */
.L_x_3:
[----:B-12-4-:R-:W-:Y:S01]  /*0810*/  NOP ;  /* 0x0000000000007918 */ /* 0x016fe20000000000 */
.L_x_4:
[----:B------:R-:W1:Y:S01]  /*0820*/  LDC R2, c[0x0][0x65c] ;  /* 0x00019700ff027b82 */ /* 0x000e620000000800 */
[----:B------:R-:W-:Y:S02]  /*0830*/  IMAD.U32 R8, RZ, RZ, UR8 ;  /* 0x00000008ff087e24 */ /* 0x000fe4000f8e00ff */
[----:B------:R-:W-:Y:S01]  /*0840*/  IMAD.MOV.U32 R9, RZ, RZ, RZ ;  /* 0x000000ffff097224 */ /* 0x000fe200078e00ff */
[----:B-1----:R-:W-:-:S04]  /*0850*/  ISETP.NE.AND P1, PT, R2, 0x1, PT ;  /* 0x000000010200780c */ /* 0x002fc80003f25270 */
[----:B------:R-:W-:-:S09]  /*0860*/  P2R R5, PR, RZ, 0x2 ;  /* 0x00000002ff057803 */ /* 0x000fd20000000000 */
[----:B------:R-:W1:Y:S01]  /*0870*/  @P1 LDC R17, c[0x0][0x10] ;  /* 0x00000400ff111b82 */ /* 0x000e620000000800 */
[----:B------:R-:W-:Y:S02]  /*0880*/  @P1 IMAD.MOV.U32 R5, RZ, RZ, RZ ;  /* 0x000000ffff051224 */ /* 0x000fe400078e00ff */
[----:B------:R-:W-:-:S05]  /*0890*/  @P1 IMAD.MOV.U32 R13, RZ, RZ, RZ ;  /* 0x000000ffff0d1224 */ /* 0x000fca00078e00ff */
[----:B------:R-:W2:Y:S01]  /*08a0*/  @!P1 LDC R11, c[0x0][0xc] ;  /* 0x00000300ff0b9b82 */ /* 0x000ea20000000800 */
[----:B-1----:R-:W-:-:S04]  /*08b0*/  @P1 IMAD.WIDE.U32 R16, R17, UR8, R4 ;  /* 0x0000000811101c25 */ /* 0x002fc8000f8e0004 */
[----:B------:R-:W-:Y:S02]  /*08c0*/  @P1 IMAD.IADD R17, R17, 0x1, R13 ;  /* 0x0000000111111824 */ /* 0x000fe400078e020d */
[----:B--2---:R-:W-:-:S04]  /*08d0*/  @!P1 IMAD.WIDE.U32 R8, R4, R11, R8 ;  /* 0x0000000b04089225 */ /* 0x004fc800078e0008 */
[----:B------:R-:W-:Y:S02]  /*08e0*/  @!P1 IMAD.MOV.U32 R16, RZ, RZ, R8 ;  /* 0x000000ffff109224 */ /* 0x000fe400078e0008 */
[----:B------:R-:W-:Y:S01]  /*08f0*/  @!P1 IMAD.MOV.U32 R17, RZ, RZ, R9 ;  /* 0x000000ffff119224 */ /* 0x000fe200078e0009 */
[----:B------:R-:W-:Y:S06]  /*0900*/  @!P2 BRA `(.L_x_5) ;  /* 0x00000000000ca947 */ /* 0x000fec0003800000 */
[----:B------:R-:W-:Y:S01]  /*0910*/  UCGABAR_WAIT ;  /* 0x0000000000007dc7 */ /* 0x000fe20008000000 */
[----:B------:R-:W-:Y:S01]  /*0920*/  CCTL.IVALL ;  /* 0x00000000ff00798f */ /* 0x000fe20002000000 */
[----:B------:R-:W-:Y:S05]  /*0930*/  BRA `(.L_x_6) ;  /* 0x0000000000047947 */ /* 0x000fea0003800000 */
.L_x_5:
[----:B------:R-:W-:Y:S06]  /*0940*/  BAR.SYNC.DEFER_BLOCKING 0x0 ;  /* 0x0000000000007b1d */ /* 0x000fec0000010000 */
.L_x_6:
[----:B------:R-:W-:Y:S05]  /*0950*/  @!P3 BRA `(.L_x_7) ;  /* 0x00000054002cb947 */ /* 0x000fea0003800000 */
[----:B------:R-:W-:-:S13]  /*0960*/  ISETP.GT.U32.AND P0, PT, R6, 0x1, PT ;  /* 0x000000010600780c */ /* 0x000fda0003f04070 */
[----:B0-----:R-:W-:Y:S05]  /*0970*/  @P0 EXIT ;  /* 0x000000000000094d */ /* 0x001fea0003800000 */
[----:B------:R-:W-:Y:S01]  /*0980*/  ULDC.64 UR4, c[0x0][0x650] ;  /* 0x0001940000047ab9 */ /* 0x000fe20000000a00 */
[----:B------:R-:W-:Y:S01]  /*0990*/  PRMT R0, RZ, 0x7610, R0 ;  /* 0x00007610ff007816 */ /* 0x000fe20000000000 */
[----:B------:R-:W-:Y:S01]  /*09a0*/  IMAD.MOV.U32 R92, RZ, RZ, -0x1 ;  /* 0xffffffffff5c7424 */ /* 0x000fe200078e00ff */
[----:B------:R-:W-:Y:S01]  /*09b0*/  ISETP.GE.U32.AND P0, PT, R16, UR4, PT ;  /* 0x0000000410007c0c */ /* 0x000fe2000bf06070 */
[----:B------:R-:W-:Y:S02]  /*09c0*/  IMAD.MOV.U32 R93, RZ, RZ, -0x1 ;  /* 0xffffffffff5d7424 */ /* 0x000fe400078e00ff */
[----:B------:R-:W-:Y:S01]  /*09d0*/  IMAD.MOV.U32 R88, RZ, RZ, -0x1 ;  /* 0xffffffffff587424 */ /* 0x000fe200078e00ff */
[----:B------:R-:W-:-:S13]  /*09e0*/  ISETP.GE.U32.AND.EX P0, PT, R17, UR5, PT, P0 ;  /* 0x0000000511007c0c */ /* 0x000fda000bf06100 */
[----:B------:R-:W-:Y:S05]  /*09f0*/  @P0 BRA `(.L_x_8) ;  /* 0x0000000400280947 */ /* 0x000fea0003800000 */
[----:B------:R-:W0:Y:S01]  /*0a00*/  LDC.64 R20, c[0x0][0x628] ;  /* 0x00018a00ff147b82 */ /* 0x000e220000000a00 */
[----:B------:R-:W-:Y:S02]  /*0a10*/  IMAD.MOV.U32 R8, RZ, RZ, R16 ;  /* 0x000000ffff087224 */ /* 0x000fe400078e0010 */
[----:B------:R-:W-:-:S05]  /*0a20*/  IMAD.MOV.U32 R9, RZ, RZ, R17 ;  /* 0x000000ffff097224 */ /* 0x000fca00078e0011 */
[----:B------:R-:W1:Y:S08]  /*0a30*/  LDC R0, c[0x0][0x630] ;  /* 0x00018c00ff007b82 */ /* 0x000e700000000800 */
[----:B------:R-:W2:Y:S01]  /*0a40*/  LDC.64 R26, c[0x0][0x620] ;  /* 0x00018800ff1a7b82 */ /* 0x000ea20000000a00 */
[----:B0-----:R-:W-:-:S04]  /*0a50*/  ISETP.NE.U32.AND P0, PT, R20, RZ, PT ;  /* 0x000000ff1400720c */ /* 0x001fc80003f05070 */
[----:B------:R-:W-:-:S13]  /*0a60*/  ISETP.NE.AND.EX P0, PT, R21, RZ, PT, P0 ;  /* 0x000000ff1500720c */ /* 0x000fda0003f05300 */
[----:B-12---:R-:W-:Y:S05]  /*0a70*/  @!P0 BRA `(.L_x_9) ;  /* 0x0000000000288947 */ /* 0x006fea0003800000 */
[----:B------:R-:W0:Y:S02]  /*0a80*/  LDC R13, c[0x0][0x634] ;  /* 0x00018d00ff0d7b82 */ /* 0x000e240000000800 */
[----:B0-----:R-:W-:-:S05]  /*0a90*/  IADD3 R13, P0, R16, R13, RZ ;  /* 0x0000000d100d7210 */ /* 0x001fca0007f1e0ff */
[----:B------:R-:W-:-:S04]  /*0aa0*/  IMAD.X R15, RZ, RZ, R17, P0 ;  /* 0x000000ffff0f7224 */ /* 0x000fc800000e0611 */
[----:B------:R-:W-:-:S04]  /*0ab0*/  IMAD.WIDE.U32 R8, R15, R20, RZ ;  /* 0x000000140f087225 */ /* 0x000fc800078e00ff */
[----:B------:R-:W-:-:S04]  /*0ac0*/  IMAD.WIDE.U32 R10, P0, R13, R21, R8 ;  /* 0x000000150d0a7225 */ /* 0x000fc80007800008 */
[----:B------:R-:W-:-:S04]  /*0ad0*/  IMAD.WIDE.U32 R8, R13, R20, RZ ;  /* 0x000000140d087225 */ /* 0x000fc800078e00ff */
[----:B------:R-:W-:Y:S01]  /*0ae0*/  IMAD.X R13, RZ, RZ, RZ, P0 ;  /* 0x000000ffff0d7224 */ /* 0x000fe200000e06ff */
[----:B------:R-:W-:Y:S01]  /*0af0*/  IADD3 RZ, P0, R9, R10, RZ ;  /* 0x0000000a09ff7210 */ /* 0x000fe20007f1e0ff */
[----:B------:R-:W-:-:S04]  /*0b00*/  IMAD.MOV.U32 R12, RZ, RZ, R11 ;  /* 0x000000ffff0c7224 */ /* 0x000fc800078e000b */
[----:B------:R-:W-:-:S08]  /*0b10*/  IMAD.WIDE.U32.X R8, R15, R21, R12, P0 ;  /* 0x000000150f087225 */ /* 0x000fd000000e040c */
.L_x_9:
[----:B------:R-:W0:Y:S01]  /*0b20*/  LDC.64 R20, c[0x0][0x640] ;  /* 0x00019000ff147b82 */ /* 0x000e220000000a00 */
[--C-:B------:R-:W-:Y:S01]  /*0b30*/  SHF.R.U64 R88, R8, R0, R9.reuse ;  /* 0x0000000008587219 */ /* 0x100fe20000001209 */
[----:B------:R-:W-:Y:S01]  /*0b40*/  IMAD R28, R7, R24, R4 ;  /* 0x00000018071c7224 */ /* 0x000fe200078e0204 */
[----:B------:R-:W-:Y:S01]  /*0b50*/  SHF.R.U32.HI R0, RZ, R0, R9 ;  /* 0x00000000ff007219 */ /* 0x000fe20000011609 */
[----:B------:R-:W-:Y:S01]  /*0b60*/  IMAD.MOV.U32 R25, RZ, RZ, 0x1 ;  /* 0x00000001ff197424 */ /* 0x000fe200078e00ff */
[----:B------:R-:W-:-:S03]  /*0b70*/  IADD3 R5, P0, RZ, -R88, RZ ;  /* 0x80000058ff057210 */ /* 0x000fc60007f1e0ff */
[----:B------:R-:W1:Y:S02]  /*0b80*/  LDC R6, c[0x0][0x618] ;  /* 0x00018600ff067b82 */ /* 0x000e640000000800 */
[----:B------:R-:W-:-:S04]  /*0b90*/  IMAD.X R9, RZ, RZ, ~R0, P0 ;  /* 0x000000ffff097224 */ /* 0x000fc800000e0e00 */
[-C--:B------:R-:W-:Y:S02]  /*0ba0*/  IMAD R0, R9, R26.reuse, RZ ;  /* 0x0000001a09007224 */ /* 0x080fe400078e02ff */
[----:B------:R-:W2:Y:S01]  /*0bb0*/  LDC R11, c[0x0][0x608] ;  /* 0x00018200ff0b7b82 */ /* 0x000ea20000000800 */
[----:B------:R-:W-:-:S04]  /*0bc0*/  IMAD.WIDE.U32 R8, R5, R26, R16 ;  /* 0x0000001a05087225 */ /* 0x000fc800078e0010 */
[----:B------:R-:W-:-:S03]  /*0bd0*/  IMAD R5, R5, R27, R0 ;  /* 0x0000001b05057224 */ /* 0x000fc600078e0200 */
[----:B------:R-:W3:Y:S01]  /*0be0*/  LDC R12, c[0x0][0x658] ;  /* 0x00019600ff0c7b82 */ /* 0x000ee20000000800 */
[----:B0-----:R-:W-:Y:S01]  /*0bf0*/  ISETP.NE.U32.AND P0, PT, R20, RZ, PT ;  /* 0x000000ff1400720c */ /* 0x001fe20003f05070 */
[----:B------:R-:W-:Y:S02]  /*0c00*/  IMAD.IADD R5, R9, 0x1, R5 ;  /* 0x0000000109057824 */ /* 0x000fe400078e0205 */
[----:B------:R-:W-:Y:S01]  /*0c10*/  IMAD.MOV.U32 R9, RZ, RZ, -0x1 ;  /* 0xffffffffff097424 */ /* 0x000fe200078e00ff */
[----:B------:R-:W-:-:S03]  /*0c20*/  ISETP.NE.AND.EX P0, PT, R21, RZ, PT, P0 ;  /* 0x000000ff1500720c */ /* 0x000fc60003f05300 */
[----:B------:R-:W0:Y:S01]  /*0c30*/  LDC R15, c[0x0][0x600] ;  /* 0x00018000ff0f7b82 */ /* 0x000e220000000800 */
[-CC-:B-1----:R-:W-:Y:S02]  /*0c40*/  SHF.R.U64 R13, R8, R6.reuse, R5.reuse ;  /* 0x00000006080d7219 */ /* 0x182fe40000001205 */
[----:B------:R-:W-:-:S05]  /*0c50*/  SHF.R.U32.HI R0, RZ, R6, R5 ;  /* 0x00000006ff007219 */ /* 0x000fca0000011605 */
[----:B------:R-:W1:Y:S01]  /*0c60*/  LDC R14, c[0x0][0x648] ;  /* 0x00019200ff0e7b82 */ /* 0x000e620000000800 */
[-CC-:B--2---:R-:W-:Y:S02]  /*0c70*/  SHF.R.U64 R29, R13, R11.reuse, R0.reuse ;  /* 0x0000000b0d1d7219 */ /* 0x184fe40000001200 */
[----:B------:R-:W-:-:S05]  /*0c80*/  SHF.R.U32.HI R5, RZ, R11, R0 ;  /* 0x0000000bff057219 */ /* 0x000fca0000011600 */
[----:B------:R-:W2:Y:S01]  /*0c90*/  LDC R26, c[0x0][0x638] ;  /* 0x00018e00ff1a7b82 */ /* 0x000ea20000000800 */
[-CC-:B---3--:R-:W-:Y:S02]  /*0ca0*/  SHF.R.U64 R24, R29, R12.reuse, R5.reuse ;  /* 0x0000000c1d187219 */ /* 0x188fe40000001205 */
[-C--:B------:R-:W-:Y:S02]  /*0cb0*/  SHF.L.U32 R0, R9, R12.reuse, RZ ;  /* 0x0000000c09007219 */ /* 0x080fe400000006ff */
[----:B------:R-:W-:Y:S01]  /*0cc0*/  SHF.R.U32.HI R5, RZ, R12, R5 ;  /* 0x0000000cff057219 */ /* 0x000fe20000011605 */
[----:B------:R-:W-:Y:S01]  /*0cd0*/  IMAD.MOV.U32 R4, RZ, RZ, R24 ;  /* 0x000000ffff047224 */ /* 0x000fe200078e0018 */
[----:B------:R-:W-:Y:S01]  /*0ce0*/  LOP3.LUT R10, RZ, R0, RZ, 0x33, !PT ;  /* 0x00000000ff0a7212 */ /* 0x000fe200078e33ff */
[----:B------:R-:W3:Y:S01]  /*0cf0*/  LDC R27, c[0x0][0x610] ;  /* 0x00018400ff1b7b82 */ /* 0x000ee20000000800 */
[----:B------:R-:W-:Y:S05]  /*0d00*/  @!P0 BRA `(.L_x_10) ;  /* 0x0000000000288947 */ /* 0x000fea0003800000 */
[----:B------:R-:W4:Y:S02]  /*0d10*/  LDC R9, c[0x0][0x64c] ;  /* 0x00019300ff097b82 */ /* 0x000f240000000800 */
[----:B----4-:R-:W-:-:S05]  /*0d20*/  IADD3 R9, P0, R24, R9, RZ ;  /* 0x0000000918097210 */ /* 0x010fca0007f1e0ff */
        /* <DEDUP_REMOVED lines=8> */
.L_x_10:
[----:B-1----:R-:W-:Y:S01]  /*0db0*/  SHF.R.U64 R4, R4, R14, R5 ;  /* 0x0000000e04047219 */ /* 0x002fe20000001205 */
[----:B0-----:R-:W-:Y:S01]  /*0dc0*/  VIADD R6, R15, 0xffffffff ;  /* 0xffffffff0f067836 */ /* 0x001fe20000000000 */
[----:B------:R-:W-:Y:S02]  /*0dd0*/  SHF.L.U32 R0, R25, R12, RZ ;  /* 0x0000000c19007219 */ /* 0x000fe400000006ff */
[----:B------:R-:W-:Y:S01]  /*0de0*/  LOP3.LUT R5, R29, R10, RZ, 0xc0, !PT ;  /* 0x0000000a1d057212 */ /* 0x000fe200078ec0ff */
[----:B------:R-:W-:Y:S01]  /*0df0*/  IMAD.MOV R7, RZ, RZ, -R4 ;  /* 0x000000ffff077224 */ /* 0x000fe200078e0a04 */
[----:B------:R-:W-:Y:S02]  /*0e00*/  SEL R3, R3, R28, !P1 ;  /* 0x0000001c03037207 */ /* 0x000fe40004800000 */
[----:B------:R-:W-:Y:S01]  /*0e10*/  LOP3.LUT R6, R13, R6, RZ, 0xc0, !PT ;  /* 0x000000060d067212 */ /* 0x000fe200078ec0ff */
[----:B------:R-:W-:Y:S02]  /*0e20*/  IMAD R4, R0, R4, R5 ;  /* 0x0000000400047224 */ /* 0x000fe400078e0205 */
[----:B--2---:R-:W-:-:S02]  /*0e30*/  IMAD R0, R7, R26, R24 ;  /* 0x0000001a07007224 */ /* 0x004fc400078e0218 */
[----:B---3--:R-:W-:Y:S02]  /*0e40*/  IMAD R3, R4, R27, R3 ;  /* 0x0000001b04037224 */ /* 0x008fe400078e0203 */
[----:B------:R-:W-:Y:S02]  /*0e50*/  IMAD R92, R0, R15, R6 ;  /* 0x0000000f005c7224 */ /* 0x000fe400078e0206 */
[----:B------:R-:W-:-:S03]  /*0e60*/  IMAD.MOV.U32 R4, RZ, RZ, 0x1 ;  /* 0x00000001ff047424 */ /* 0x000fc600078e00ff */
[----:B------:R-:W-:Y:S02]  /*0e70*/  SEL R93, R92, R3, !P1 ;  /* 0x000000035c5d7207 */ /* 0x000fe40004800000 */
[----:B------:R-:W-:Y:S02]  /*0e80*/  PRMT R0, R4, 0x7610, R0 ;  /* 0x0000761004007816 */ /* 0x000fe40000000000 */
[----:B------:R-:W-:-:S07]  /*0e90*/  SEL R92, R3, R92, !P1 ;  /* 0x0000005c035c7207 */ /* 0x000fce0004800000 */
.L_x_8:
[----:B------:R-:W-:-:S08]  /*0ea0*/  NOP ;  /* 0x0000000000007918 */ /* 0x000fd00000000000 */
[----:B------:R-:W0:Y:S02]  /*0eb0*/  USETMAXREG.TRY_ALLOC.CTAPOOL UP0, 0xe8 ;  /* 0x000000e8000079c8 */ /* 0x000e240008000600 */
[----:B0-----:R-:W-:-:S13]  /*0ec0*/  PLOP3.LUT P0, PT, PT, PT, UP0, 0x80, 0x0 ;  /* 0x000000000000781c */ /* 0x001fda0003f0f008 */
[----:B------:R-:W-:Y:S05]  /*0ed0*/  @!P0 BRA `(.L_x_8) ;  /* 0xfffffffc00f08947 */ /* 0x000fea000383ffff */
[----:B------:R-:W-:Y:S01]  /*0ee0*/  ULDC.64 UR4, c[0x0][0x598] ;  /* 0x0001660000047ab9 */ /* 0x000fe20000000a00 */
[----:B------:R-:W-:Y:S01]  /*0ef0*/  ULDC.64 UR36, c[0x0][0x208] ;  /* 0x0000820000247ab9 */ /* 0x000fe20000000a00 */
[----:B------:R-:W-:-:S04]  /*0f00*/  ISETP.NE.U32.AND P0, PT, RZ, UR4, PT ;  /* 0x00000004ff007c0c */ /* 0x000fc8000bf05070 */
[----:B------:R-:W-:-:S13]  /*0f10*/  ISETP.NE.AND.EX P0, PT, RZ, UR5, PT, P0 ;  /* 0x00000005ff007c0c */ /* 0x000fda000bf05300 */
[----:B------:R-:W-:Y:S05]  /*0f20*/  @!P0 BRA `(.L_x_11) ;  /* 0x00000000001c8947 */ /* 0x000fea0003800000 */
[----:B------:R-:W0:Y:S02]  /*0f30*/  LDC.64 R4, c[0x0][0x598] ;  /* 0x00016600ff047b82 */ /* 0x000e240000000a00 */
[----:B0-----:R-:W2:Y:S02]  /*0f40*/  LDG.E.64 R4, desc[UR36][R4.64] ;  /* 0x0000002404047981 */ /* 0x001ea4000c1e1b00 */
[----:B--2---:R-:W-:-:S04]  /*0f50*/  ISETP.NE.U32.AND P0, PT, R4, RZ, PT ;  /* 0x000000ff0400720c */ /* 0x004fc80003f05070 */
[----:B------:R-:W-:-:S13]  /*0f60*/  ISETP.NE.AND.EX P0, PT, R5, RZ, PT, P0 ;  /* 0x000000ff0500720c */ /* 0x000fda0003f05300 */
[----:B------:R-:W-:Y:S05]  /*0f70*/  @!P0 BRA `(.L_x_11) ;  /* 0x0000000000088947 */ /* 0x000fea0003800000 */
[----:B------:R0:W5:Y:S01]  /*0f80*/  LD.E R89, desc[UR36][R4.64] ;  /* 0x0000002404597980 */ /* 0x000162000c101900 */
[----:B------:R-:W-:Y:S05]  /*0f90*/  BRA `(.L_x_12) ;  /* 0x0000000000247947 */ /* 0x000fea0003800000 */
.L_x_11:
[----:B------:R-:W-:Y:S02]  /*0fa0*/  ULDC.64 UR4, c[0x0][0x588] ;  /* 0x0001620000047ab9 */ /* 0x000fe40000000a00 */
[----:B------:R-:W-:-:S04]  /*0fb0*/  ISETP.NE.U32.AND P0, PT, RZ, UR4, PT ;  /* 0x00000004ff007c0c */ /* 0x000fc8000bf05070 */
[----:B------:R-:W-:-:S13]  /*0fc0*/  ISETP.NE.AND.EX P0, PT, RZ, UR5, PT, P0 ;  /* 0x00000005ff007c0c */ /* 0x000fda000bf05300 */
[----:B------:R-:W-:Y:S05]  /*0fd0*/  @!P0 BRA `(.L_x_13) ;  /* 0x00000000000c8947 */ /* 0x000fea0003800000 */
[----:B------:R-:W0:Y:S02]  /*0fe0*/  LDC.64 R4, c[0x0][0x588] ;  /* 0x00016200ff047b82 */ /* 0x000e240000000a00 */
[----:B0-----:R1:W5:Y:S01]  /*0ff0*/  LDG.E R89, desc[UR36][R4.64] ;  /* 0x0000002404597981 */ /* 0x001362000c1e1900 */
[----:B------:R-:W-:Y:S05]  /*1000*/  BRA `(.L_x_12) ;  /* 0x0000000000087947 */ /* 0x000fea0003800000 */
.L_x_13:
[----:B------:R-:W-:Y:S02]  /*1010*/  ULDC UR4, c[0x0][0x580] ;  /* 0x0001600000047ab9 */ /* 0x000fe40000000800 */
[----:B------:R-:W-:-:S07]  /*1020*/  IMAD.U32 R89, RZ, RZ, UR4 ;  /* 0x00000004ff597e24 */ /* 0x000fce000f8e00ff */
.L_x_12:
[----:B------:R-:W-:Y:S02]  /*1030*/  ULDC.64 UR4, c[0x0][0x5a0] ;  /* 0x0001680000047ab9 */ /* 0x000fe40000000a00 */
[----:B------:R-:W-:-:S04]  /*1040*/  ISETP.NE.U32.AND P0, PT, RZ, UR4, PT ;  /* 0x00000004ff007c0c */ /* 0x000fc8000bf05070 */
[----:B------:R-:W-:-:S13]  /*1050*/  ISETP.NE.AND.EX P0, PT, RZ, UR5, PT, P0 ;  /* 0x00000005ff007c0c */ /* 0x000fda000bf05300 */
[----:B------:R-:W-:Y:S05]  /*1060*/  @!P0 BRA `(.L_x_14) ;  /* 0x00000000001c8947 */ /* 0x000fea0003800000 */
[----:B01----:R-:W0:Y:S02]  /*1070*/  LDC.64 R4, c[0x0][0x5a0] ;  /* 0x00016800ff047b82 */ /* 0x003e240000000a00 */
[----:B0-----:R-:W2:Y:S02]  /*1080*/  LDG.E.64 R4, desc[UR36][R4.64] ;  /* 0x0000002404047981 */ /* 0x001ea4000c1e1b00 */
[----:B--2---:R-:W-:-:S04]  /*1090*/  ISETP.NE.U32.AND P0, PT, R4, RZ, PT ;  /* 0x000000ff0400720c */ /* 0x004fc80003f05070 */
[----:B------:R-:W-:-:S13]  /*10a0*/  ISETP.NE.AND.EX P0, PT, R5, RZ, PT, P0 ;  /* 0x000000ff0500720c */ /* 0x000fda0003f05300 */
[----:B------:R-:W-:Y:S05]  /*10b0*/  @!P0 BRA `(.L_x_14) ;  /* 0x0000000000088947 */ /* 0x000fea0003800000 */
[----:B------:R0:W5:Y:S01]  /*10c0*/  LD.E R90, desc[UR36][R4.64] ;  /* 0x00000024045a7980 */ /* 0x000162000c101900 */
[----:B------:R-:W-:Y:S05]  /*10d0*/  BRA `(.L_x_15) ;  /* 0x0000000000247947 */ /* 0x000fea0003800000 */
.L_x_14:
[----:B------:R-:W-:Y:S02]  /*10e0*/  ULDC.64 UR4, c[0x0][0x590] ;  /* 0x0001640000047ab9 */ /* 0x000fe40000000a00 */
[----:B------:R-:W-:-:S04]  /*10f0*/  ISETP.NE.U32.AND P0, PT, RZ, UR4, PT ;  /* 0x00000004ff007c0c */ /* 0x000fc8000bf05070 */
[----:B------:R-:W-:-:S13]  /*1100*/  ISETP.NE.AND.EX P0, PT, RZ, UR5, PT, P0 ;  /* 0x00000005ff007c0c */ /* 0x000fda000bf05300 */
[----:B------:R-:W-:Y:S05]  /*1110*/  @!P0 BRA `(.L_x_16) ;  /* 0x00000000000c8947 */ /* 0x000fea0003800000 */
[----:B------:R-:W2:Y:S02]  /*1120*/  LDC.64 R90, c[0x0][0x590] ;  /* 0x00016400ff5a7b82 */ /* 0x000ea40000000a00 */
[----:B--2---:R2:W5:Y:S01]  /*1130*/  LDG.E R90, desc[UR36][R90.64] ;  /* 0x000000245a5a7981 */ /* 0x004562000c1e1900 */
[----:B------:R-:W-:Y:S05]  /*1140*/  BRA `(.L_x_15) ;  /* 0x0000000000087947 */ /* 0x000fea0003800000 */
.L_x_16:
[----:B------:R-:W-:Y:S02]  /*1150*/  ULDC UR4, c[0x0][0x584] ;  /* 0x0001610000047ab9 */ /* 0x000fe40000000800 */
[----:B------:R-:W-:-:S07]  /*1160*/  IMAD.U32 R90, RZ, RZ, UR4 ;  /* 0x00000004ff5a7e24 */ /* 0x000fce000f8e00ff */
.L_x_15:
[----:B------:R-:W-:-:S13]  /*1170*/  LOP3.LUT P0, RZ, R0, 0xff, RZ, 0xc0, !PT ;  /* 0x000000ff00ff7812 */ /* 0x000fda000780c0ff */
[----:B------:R-:W-:Y:S05]  /*1180*/  @!P0 EXIT ;  /* 0x000000000000894d */ /* 0x000fea0003800000 */
[----:B------:R-:W-:Y:S01]  /*1190*/  ULDC UR4, c[0x0][0x28c] ;  /* 0x0000a30000047ab9 */ /* 0x000fe20000000800 */
[----:B------:R-:W-:Y:S01]  /*11a0*/  UMOV UR38, URZ ;  /* 0x0000003f00267c82 */ /* 0x000fe20008000000 */
[----:B------:R-:W-:Y:S01]  /*11b0*/  UIADD3 UR4, UR4, 0x7f, URZ ;  /* 0x0000007f04047890 */ /* 0x000fe2000fffe03f */
[----:B------:R-:W-:-:S03]  /*11c0*/  UMOV UR39, URZ ;  /* 0x0000003f00277c82 */ /* 0x000fc60008000000 */
[----:B------:R-:W-:-:S04]  /*11d0*/  USHF.R.S32.HI UR5, URZ, 0x1f, UR4 ;  /* 0x0000001f3f057899 */ /* 0x000fc80008011404 */
[----:B------:R-:W-:-:S04]  /*11e0*/  ULEA.HI UR5, UR5, UR4, URZ, 0x7 ;  /* 0x0000000405057291 */ /* 0x000fc8000f8f383f */
[----:B------:R-:W-:-:S12]  /*11f0*/  USHF.R.S32.HI UR40, URZ, 0x7, UR5 ;  /* 0x000000073f287899 */ /* 0x000fd80008011405 */
.L_x_168:
[----:B------:R-:W-:Y:S01]  /*1200*/  LOP3.LUT R0, R18, 0x80, RZ, 0xc0, !PT ;  /* 0x0000008012007812 */ /* 0x000fe200078ec0ff */
[----:B------:R-:W3:Y:S01]  /*1210*/  S2UR UR7, SR_CgaCtaId ;  /* 0x00000000000779c3 */ /* 0x000ee20000008800 */
[----:B------:R-:W-:Y:S02]  /*1220*/  UMOV UR6, 0x400 ;  /* 0x0000040000067882 */ /* 0x000fe40000000000 */
[----:B------:R-:W-:-:S06]  /*1230*/  SHF.R.U32.HI R0, RZ, 0x7, R0 ;  /* 0x00000007ff007819 */ /* 0x000fcc0000011600 */
[----:B----4-:R-:W4:Y:S01]  /*1240*/  SHFL.IDX PT, R0, R0, RZ, 0x1f ;  /* 0x00001fff00007589 */ /* 0x010f2200000e0000 */
[----:B---3--:R-:W-:Y:S01]  /*1250*/  ULEA UR6, UR7, UR6, 0x18 ;  /* 0x0000000607067291 */ /* 0x008fe2000f8ec03f */
[----:B----4-:R-:W-:-:S13]  /*1260*/  R2UR UR4, R0 ;  /* 0x00000000000472ca */ /* 0x010fda00000e0000 */
[----:B------:R-:W-:-:S04]  /*1270*/  ULEA.HI UR5, UR4, UR4, URZ, 0x1 ;  /* 0x0000000404057291 */ /* 0x000fc8000f8f083f */
[----:B------:R-:W-:-:S04]  /*1280*/  ULOP3.LUT UR5, UR5, 0x7fffe, URZ, 0xc0, !UPT ;  /* 0x0007fffe05057892 */ /* 0x000fc8000f8ec03f */
[----:B------:R-:W-:-:S03]  /*1290*/  UIADD3 UR5, UR4, -UR5, URZ ;  /* 0x8000000504057290 */ /* 0x000fc6000fffe03f */
[----:B------:R-:W-:Y:S01]  /*12a0*/  ULDC UR4, c[0x0][0x28c] ;  /* 0x0000a30000047ab9 */ /* 0x000fe20000000800 */
[----:B------:R-:W-:Y:S01]  /*12b0*/  ULEA UR5, UR5, UR6, 0xd ;  /* 0x0000000605057291 */ /* 0x000fe2000f8e683f */
[----:B------:R-:W-:-:S03]  /*12c0*/  ISETP.LT.AND P0, PT, RZ, UR4, PT ;  /* 0x00000004ff007c0c */ /* 0x000fc6000bf01270 */
[----:B------:R-:W-:-:S04]  /*12d0*/  UIADD3 UR5, UR5, 0x100, URZ ;  /* 0x0000010005057890 */ /* 0x000fc8000fffe03f */
[----:B------:R-:W-:-:S04]  /*12e0*/  USHF.R.U32.HI UR5, URZ, 0x4, UR5 ;  /* 0x000000043f057899 */ /* 0x000fc80008011605 */
[----:B------:R-:W-:-:S04]  /*12f0*/  ULOP3.LUT UR5, UR5, 0x3fff, URZ, 0xc0, !UPT ;  /* 0x00003fff05057892 */ /* 0x000fc8000f8ec03f */
[----:B------:R-:W-:Y:S01]  /*1300*/  ULOP3.LUT UR41, UR5, 0x10000, URZ, 0xfc, !UPT ;  /* 0x0001000005297892 */ /* 0x000fe2000f8efc3f */
[----:B01----:R-:W-:Y:S11]  /*1310*/  @P0 BRA `(.L_x_17) ;  /* 0x0000000000400947 */ /* 0x003ff60003800000 */
[----:B------:R-:W-:Y:S01]  /*1320*/  MOV R0, 0x0 ;  /* 0x0000000000007802 */ /* 0x000fe20000000f00 */
[----:B------:R-:W-:Y:S01]  /*1330*/  ULDC.64 UR4, c[0x4][0x68] ;  /* 0x01001a0000047ab9 */ /* 0x000fe20000000a00 */
[----:B------:R-:W-:Y:S01]  /*1340*/  ULDC.64 UR6, c[0x4][0x8] ;  /* 0x0100020000067ab9 */ /* 0x000fe20000000a00 */
[----:B01----:R-:W-:Y:S01]  /*1350*/  IMAD.U32 R4, RZ, RZ, UR4 ;  /* 0x00000004ff047e24 */ /* 0x003fe2000f8e00ff */
[----:B------:R0:W1:Y:S01]  /*1360*/  LDC.64 R14, c[0x4][R0] ;  /* 0x01000000000e7b82 */ /* 0x0000620000000a00 */
[----:B------:R-:W-:Y:S01]  /*1370*/  IMAD.U32 R5, RZ, RZ, UR5 ;  /* 0x00000005ff057e24 */ /* 0x000fe2000f8e00ff */
[----:B------:R-:W-:Y:S01]  /*1380*/  ULDC.64 UR4, c[0x4][0x70] ;  /* 0x01001c0000047ab9 */ /* 0x000fe20000000a00 */
[----:B------:R-:W-:Y:S02]  /*1390*/  IMAD.U32 R10, RZ, RZ, UR6 ;  /* 0x00000006ff0a7e24 */ /* 0x000fe4000f8e00ff */
[----:B------:R-:W-:Y:S02]  /*13a0*/  IMAD.U32 R6, RZ, RZ, UR4 ;  /* 0x00000004ff067e24 */ /* 0x000fe4000f8e00ff */
[----:B------:R-:W-:-:S02]  /*13b0*/  IMAD.U32 R7, RZ, RZ, UR5 ;  /* 0x00000005ff077e24 */ /* 0x000fc4000f8e00ff */
[----:B------:R-:W-:Y:S02]  /*13c0*/  IMAD.U32 R11, RZ, RZ, UR7 ;  /* 0x00000007ff0b7e24 */ /* 0x000fe4000f8e00ff */
[----:B------:R-:W-:Y:S02]  /*13d0*/  IMAD.MOV.U32 R8, RZ, RZ, 0x1e1 ;  /* 0x000001e1ff087424 */ /* 0x000fe400078e00ff */
[----:B------:R-:W-:Y:S02]  /*13e0*/  IMAD.MOV.U32 R12, RZ, RZ, 0x1 ;  /* 0x00000001ff0c7424 */ /* 0x000fe400078e00ff */
[----:B0-----:R-:W-:-:S07]  /*13f0*/  IMAD.MOV.U32 R13, RZ, RZ, RZ ;  /* 0x000000ffff0d7224 */ /* 0x001fce00078e00ff */
[----:B------:R-:W-:-:S07]  /*1400*/  LEPC R20, `(.L_x_17) ;  /* 0x000000001014794e */ /* 0x000fce0000000000 */
[----:B-12--5:R-:W-:Y:S05]  /*1410*/  CALL.ABS.NOINC R14 ;  /* 0x000000000e007343 */ /* 0x026fea0003c00000 */
.L_x_17:
[----:B------:R-:W-:-:S04]  /*1420*/  LOP3.LUT R0, R19, 0x1, RZ, 0xfc, !PT ;  /* 0x0000000113007812 */ /* 0x000fc800078efcff */
[----:B------:R-:W-:-:S13]  /*1430*/  ISETP.NE.AND P0, PT, R0, 0x3, PT ;  /* 0x000000030000780c */ /* 0x000fda0003f05270 */
[----:B------:R-:W-:Y:S05]  /*1440*/  @!P0 BRA `(.L_x_18) ;  /* 0x0000000000048947 */ /* 0x000fea0003800000 */
[----:B------:R-:W-:Y:S01]  /*1450*/  BPT.TRAP 0x1 ;  /* 0x000000040000795c */ /* 0x000fe20000300000 */
.L_x_18:
[----:B------:R-:W3:Y:S01]  /*1460*/  S2UR UR5, SR_CgaCtaId ;  /* 0x00000000000579c3 */ /* 0x000ee20000008800 */
[----:B------:R-:W-:Y:S01]  /*1470*/  UMOV UR4, 0x400 ;  /* 0x0000040000047882 */ /* 0x000fe20000000000 */
[----:B------:R-:W-:Y:S02]  /*1480*/  IMAD.U32 R0, RZ, RZ, UR38 ;  /* 0x00000026ff007e24 */ /* 0x000fe4000f8e00ff */
[----:B------:R-:W-:-:S03]  /*1490*/  IMAD.U32 R3, RZ, RZ, UR39 ;  /* 0x00000027ff037e24 */ /* 0x000fc6000f8e00ff */
[----:B------:R-:W-:Y:S01]  /*14a0*/  SHF.L.U32 R0, R0, 0x1f, RZ ;  /* 0x0000001f00007819 */ /* 0x000fe200000006ff */
[----:B---3--:R-:W-:-:S06]  /*14b0*/  ULEA UR4, UR5, UR4, 0x18 ;  /* 0x0000000405047291 */ /* 0x008fcc000f8ec03f */
[----:B------:R-:W-:-:S04]  /*14c0*/  IMAD.U32 R6, RZ, RZ, UR4 ;  /* 0x00000004ff067e24 */ /* 0x000fc8000f8e00ff */
[----:B------:R-:W-:-:S04]  /*14d0*/  IMAD R3, R3, 0x8, R6 ;  /* 0x0000000803037824 */ /* 0x000fc800078e0206 */
[----:B------:R3:W4:Y:S01]  /*14e0*/  SYNCS.PHASECHK.TRANS64.TRYWAIT P1, [R3+URZ], R0 ;  /* 0x00000000030075a7 */ /* 0x000722000802017f */
[----:B------:R-:W-:Y:S05]  /*14f0*/  @!P0 BRA `(.L_x_19) ;  /* 0x0000000000048947 */ /* 0x000fea0003800000 */
[----:B------:R-:W-:Y:S01]  /*1500*/  BPT.TRAP 0x1 ;  /* 0x000000040000795c */ /* 0x000fe20000300000 */
.L_x_19:
[----:B----4-:R-:W-:Y:S05]  /*1510*/  @P1 BRA `(.L_x_20) ;  /* 0x0000000000081947 */ /* 0x010fea0003800000 */
[----:B------:R-:W4:Y:S02]  /*1520*/  SYNCS.PHASECHK.TRANS64.TRYWAIT P1, [R3+URZ], R0 ;  /* 0x00000000030075a7 */ /* 0x000f24000802017f */
[----:B----4-:R-:W-:Y:S05]  /*1530*/  @!P1 BRA `(.L_x_21) ;  /* 0x0000005c00c89947 */ /* 0x010fea0003800000 */
.L_x_20:
[----:B------:R-:W-:-:S04]  /*1540*/  UISETP.LT.AND UP0, UPT, UR40, 0x1, UPT ;  /* 0x000000012800788c */ /* 0x000fc8000bf01270 */
[----:B------:R-:W-:-:S06]  /*1550*/  USEL UR4, UR40, 0x1, UP0 ;  /* 0x0000000128047887 */ /* 0x000fcc0008000000 */
[----:B---34-:R-:W-:Y:S01]  /*1560*/  IMAD.U32 R0, RZ, RZ, UR4 ;  /* 0x00000004ff007e24 */ /* 0x018fe2000f8e00ff */
[----:B------:R-:W-:Y:S05]  /*1570*/  WARPSYNC.ALL ;  /* 0x0000000000007948 */ /* 0x000fea0003800000 */
[----:B------:R-:W-:-:S04]  /*1580*/  IADD3 R0, -R0, UR40, RZ ;  /* 0x0000002800007c10 */ /* 0x000fc8000fffe1ff */
[----:B------:R-:W-:Y:S02]  /*1590*/  ISETP.GE.AND P1, PT, R0, 0x1, PT ;  /* 0x000000010000780c */ /* 0x000fe40003f26270 */
[----:B------:R-:W-:Y:S01]  /*15a0*/  R2UR UR4, R6 ;  /* 0x00000000060472ca */ /* 0x000fe200000e0000 */
[----:B------:R-:W-:Y:S01]  /*15b0*/  ULEA UR6, UR39, UR41, 0xb ;  /* 0x0000002927067291 */ /* 0x000fe2000f8e583f */
[----:B------:R-:W-:Y:S01]  /*15c0*/  WARPGROUP.ARRIVE ;  /* 0x00000000000079c5 */ /* 0x000fe20000000000 */
[----:B------:R-:W-:Y:S01]  /*15d0*/  UMOV UR9, 0x40000040 ;  /* 0x4000004000097882 */ /* 0x000fe20000000000 */
[----:B------:R-:W-:Y:S01]  /*15e0*/  UMOV UR11, 0x40000040 ;  /* 0x40000040000b7882 */ /* 0x000fe20000000000 */
[----:B------:R-:W-:-:S03]  /*15f0*/  UIADD3 UR7, UR6, 0x400, URZ ;  /* 0x0000040006077890 */ /* 0x000fc6000fffe03f */
[----:B------:R-:W-:-:S05]  /*1600*/  UMOV UR8, UR6 ;  /* 0x0000000600087c82 */ /* 0x000fca0008000000 */
[----:B------:R-:W-:-:S04]  /*1610*/  UIADD3 UR4, UR4, 0x28100, URZ ;  /* 0x0002810004047890 */ /* 0x000fc8000fffe03f */
[----:B------:R-:W-:-:S04]  /*1620*/  USHF.R.U32.HI UR4, URZ, 0x4, UR4 ;  /* 0x000000043f047899 */ /* 0x000fc80008011604 */
[----:B------:R-:W-:-:S04]  /*1630*/  ULOP3.LUT UR4, UR4, 0x3fff, URZ, 0xc0, !UPT ;  /* 0x00003fff04047892 */ /* 0x000fc8000f8ec03f */
[----:B------:R-:W-:-:S04]  /*1640*/  ULOP3.LUT UR4, UR4, 0x10000, URZ, 0xfc, !UPT ;  /* 0x0001000004047892 */ /* 0x000fc8000f8efc3f */
[----:B------:R-:W-:-:S07]  /*1650*/  ULEA UR5, UR39, UR4, 0x9 ;  /* 0x0000000427057291 */ /* 0x000fce000f8e483f */
[----:B------:R-:W-:Y:S02]  /*1660*/  UMOV UR10, UR5 ;  /* 0x00000005000a7c82 */ /* 0x000fe40008000000 */
[----:B------:R-:W-:Y:S01]  /*1670*/  IGMMA.64x64x32.S8.S8 R56, gdesc[UR8], RZ, !UPT, gsb0 ;  /* 0x01e00000083879f1 */ /* 0x000fe2000c0410ff */
[----:B------:R-:W-:Y:S01]  /*1680*/  UMOV UR8, UR7 ;  /* 0x0000000700087c82 */ /* 0x000fe20008000000 */
[----:B------:R-:W-:Y:S01]  /*1690*/  UMOV UR9, 0x40000040 ;  /* 0x4000004000097882 */ /* 0x000fe20000000000 */
[----:B------:R-:W-:Y:S01]  /*16a0*/  UIADD3 UR7, UR6, 0x402, URZ ;  /* 0x0000040206077890 */ /* 0x000fe2000fffe03f */
[----:B------:R-:W-:Y:S02]  /*16b0*/  WARPGROUP.DEPBAR.LE gsb0, 0x0 ;  /* 0x00008000000079c5 */ /* 0x000fe40000010000 */
[----:B------:R-:W-:-:S06]  /*16c0*/  WARPGROUP.ARRIVE ;  /* 0x00000000000079c5 */ /* 0x000fcc0000000000 */
[----:B------:R-:W-:Y:S01]  /*16d0*/  IGMMA.64x64x32.S8.S8 R24, gdesc[UR8], RZ, !UPT, gsb0 ;  /* 0x01e00000081879f1 */ /* 0x000fe2000c0410ff */
[----:B------:R-:W-:Y:S02]  /*16e0*/  UIADD3 UR8, UR6, 0x2, URZ ;  /* 0x0000000206087890 */ /* 0x000fe4000fffe03f */
[----:B------:R-:W-:Y:S01]  /*16f0*/  UIADD3 UR10, UR5, 0x2, URZ ;  /* 0x00000002050a7890 */ /* 0x000fe2000fffe03f */
[----:B------:R-:W-:Y:S01]  /*1700*/  UMOV UR9, 0x40000040 ;  /* 0x4000004000097882 */ /* 0x000fe20000000000 */
[----:B------:R-:W-:Y:S01]  /*1710*/  UMOV UR11, 0x40000040 ;  /* 0x40000040000b7882 */ /* 0x000fe20000000000 */
[----:B------:R-:W-:Y:S02]  /*1720*/  WARPGROUP.DEPBAR.LE gsb0, 0x0 ;  /* 0x00008000000079c5 */ /* 0x000fe40000010000 */
[----:B------:R-:W-:-:S06]  /*1730*/  WARPGROUP.ARRIVE ;  /* 0x00000000000079c5 */ /* 0x000fcc0000000000 */
[----:B------:R-:W-:Y:S01]  /*1740*/  IGMMA.64x64x32.S8.S8 R56, gdesc[UR8], R56, gsb0 ;  /* 0x01e00000083879f1 */ /* 0x000fe20008041038 */
[----:B------:R-:W-:Y:S01]  /*1750*/  UMOV UR8, UR7 ;  /* 0x0000000700087c82 */ /* 0x000fe20008000000 */
[----:B------:R-:W-:Y:S01]  /*1760*/  UMOV UR9, 0x40000040 ;  /* 0x4000004000097882 */ /* 0x000fe20000000000 */
[----:B------:R-:W-:Y:S01]  /*1770*/  UIADD3 UR7, UR6, 0x404, URZ ;  /* 0x0000040406077890 */ /* 0x000fe2000fffe03f */
[----:B------:R-:W-:Y:S02]  /*1780*/  WARPGROUP.DEPBAR.LE gsb0, 0x0 ;  /* 0x00008000000079c5 */ /* 0x000fe40000010000 */
[----:B------:R-:W-:-:S06]  /*1790*/  WARPGROUP.ARRIVE ;  /* 0x00000000000079c5 */ /* 0x000fcc0000000000 */
[----:B------:R-:W-:Y:S01]  /*17a0*/  IGMMA.64x64x32.S8.S8 R24, gdesc[UR8], R24, gsb0 ;  /* 0x01e00000081879f1 */ /* 0x000fe20008041018 */
        /* <DEDUP_REMOVED lines=9> */
[----:B------:R-:W-:Y:S02]  /*1840*/  WARPGROUP.DEPBAR.LE gsb0, 0x0 ;  /* 0x00008000000079c5 */ /* 0x000fe40000010000 */
[----:B------:R-:W-:-:S06]  /*1850*/  WARPGROUP.ARRIVE ;  /* 0x00000000000079c5 */ /* 0x000fcc0000000000 */
[----:B------:R-:W-:Y:S01]  /*1860*/  IGMMA.64x64x32.S8.S8 R24, gdesc[UR8], R24, gsb0 ;  /* 0x01e00000081879f1 */ /* 0x000fe20008041018 */
[----:B------:R-:W-:Y:S02]  /*1870*/  UIADD3 UR8, UR6, 0x6, URZ ;  /* 0x0000000606087890 */ /* 0x000fe4000fffe03f */
[----:B------:R-:W-:Y:S01]  /*1880*/  UIADD3 UR10, UR5, 0x6, URZ ;  /* 0x00000006050a7890 */ /* 0x000fe2000fffe03f */
[----:B------:R-:W-:Y:S01]  /*1890*/  UMOV UR9, 0x40000040 ;  /* 0x4000004000097882 */ /* 0x000fe20000000000 */
[----:B------:R-:W-:Y:S01]  /*18a0*/  UMOV UR11, 0x40000040 ;  /* 0x40000040000b7882 */ /* 0x000fe20000000000 */
[----:B------:R-:W-:Y:S01]  /*18b0*/  UIADD3 UR6, UR6, 0x406, URZ ;  /* 0x0000040606067890 */ /* 0x000fe2000fffe03f */
[----:B------:R-:W-:Y:S02]  /*18c0*/  WARPGROUP.DEPBAR.LE gsb0, 0x0 ;  /* 0x00008000000079c5 */ /* 0x000fe40000010000 */
[----:B------:R-:W-:-:S06]  /*18d0*/  WARPGROUP.ARRIVE ;  /* 0x00000000000079c5 */ /* 0x000fcc0000000000 */
[----:B------:R-:W-:Y:S01]  /*18e0*/  IGMMA.64x64x32.S8.S8 R56, gdesc[UR8], R56, gsb0 ;  /* 0x01e00000083879f1 */ /* 0x000fe20008041038 */
[----:B------:R-:W-:Y:S01]  /*18f0*/  UMOV UR8, UR6 ;  /* 0x0000000600087c82 */ /* 0x000fe20008000000 */
[----:B------:R-:W-:Y:S01]  /*1900*/  UMOV UR9, 0x40000040 ;  /* 0x4000004000097882 */ /* 0x000fe20000000000 */
[----:B------:R-:W-:Y:S02]  /*1910*/  WARPGROUP.DEPBAR.LE gsb0, 0x0 ;  /* 0x00008000000079c5 */ /* 0x000fe40000010000 */
[----:B------:R-:W-:-:S06]  /*1920*/  WARPGROUP.ARRIVE ;  /* 0x00000000000079c5 */ /* 0x000fcc0000000000 */
[----:B------:R-:W-:Y:S03]  /*1930*/  IGMMA.64x64x32.S8.S8 R24, gdesc[UR8], R24, gsb0 ;  /* 0x01e00000081879f1 */ /* 0x000fe60008041018 */
[----:B------:R-:W-:Y:S02]  /*1940*/  WARPGROUP.DEPBAR.LE gsb0, 0x0 ;  /* 0x00008000000079c5 */ /* 0x000fe40000010000 */
[----:B------:R-:W-:Y:S05]  /*1950*/  @!P1 BRA `(.L_x_22) ;  /* 0x0000000400849947 */ /* 0x000fea0003800000 */
[----:B------:R-:W-:Y:S02]  /*1960*/  UIADD3 UR5, UR39, 0x1, URZ ;  /* 0x0000000127057890 */ /* 0x000fe4000fffe03f */
[----:B------:R-:W-:Y:S02]  /*1970*/  IMAD.U32 R3, RZ, RZ, UR39 ;  /* 0x00000027ff037e24 */ /* 0x000fe4000f8e00ff */
[----:B------:R-:W-:-:S04]  /*1980*/  UISETP.NE.AND UP0, UPT, UR5, 0x5, UPT ;  /* 0x000000050500788c */ /* 0x000fc8000bf05270 */
[----:B------:R-:W-:Y:S02]  /*1990*/  USEL UR6, URZ, 0x1, UP0 ;  /* 0x000000013f067887 */ /* 0x000fe40008000000 */
[----:B------:R-:W-:Y:S02]  /*19a0*/  USEL UR5, UR5, URZ, UP0 ;  /* 0x0000003f05057287 */ /* 0x000fe40008000000 */
[----:B------:R-:W-:-:S06]  /*19b0*/  ULOP3.LUT UR6, UR38, UR6, URZ, 0x3c, !UPT ;  /* 0x0000000626067292 */ /* 0x000fcc000f8e3c3f */
[----:B------:R-:W-:-:S07]  /*19c0*/  IMAD.U32 R7, RZ, RZ, UR6 ;  /* 0x00000006ff077e24 */ /* 0x000fce000f8e00ff */
.L_x_29:
[----:B------:R-:W-:Y:S05]  /*19d0*/  @!P0 BRA `(.L_x_23) ;  /* 0x0000000000048947 */ /* 0x000fea0003800000 */
[----:B------:R-:W-:Y:S01]  /*19e0*/  BPT.TRAP 0x1 ;  /* 0x000000040000795c */ /* 0x000fe20000300000 */
.L_x_23:
[----:B------:R-:W3:Y:S01]  /*19f0*/  S2UR UR7, SR_CgaCtaId ;  /* 0x00000000000779c3 */ /* 0x000ee20000008800 */
[----:B------:R-:W-:Y:S01]  /*1a00*/  UMOV UR6, 0x400 ;  /* 0x0000040000067882 */ /* 0x000fe20000000000 */
[----:B01----:R-:W-:Y:S01]  /*1a10*/  IMAD.U32 R5, RZ, RZ, UR5 ;  /* 0x00000005ff057e24 */ /* 0x003fe2000f8e00ff */
[----:B------:R-:W-:Y:S01]  /*1a20*/  SHF.L.U32 R4, R7, 0x1f, RZ ;  /* 0x0000001f07047819 */ /* 0x000fe200000006ff */
[----:B---3--:R-:W-:-:S06]  /*1a30*/  ULEA UR6, UR7, UR6, 0x18 ;  /* 0x0000000607067291 */ /* 0x008fcc000f8ec03f */
[----:B------:R-:W-:-:S04]  /*1a40*/  IMAD.U32 R6, RZ, RZ, UR6 ;  /* 0x00000006ff067e24 */ /* 0x000fc8000f8e00ff */
[----:B------:R-:W-:-:S04]  /*1a50*/  IMAD R5, R5, 0x8, R6 ;  /* 0x0000000805057824 */ /* 0x000fc800078e0206 */
[----:B------:R0:W1:Y:S01]  /*1a60*/  SYNCS.PHASECHK.TRANS64.TRYWAIT P1, [R5+URZ], R4 ;  /* 0x00000004050075a7 */ /* 0x000062000802017f */
[----:B------:R-:W-:Y:S05]  /*1a70*/  @!P0 BRA `(.L_x_24) ;  /* 0x0000000000048947 */ /* 0x000fea0003800000 */
[----:B------:R-:W-:Y:S01]  /*1a80*/  BPT.TRAP 0x1 ;  /* 0x000000040000795c */ /* 0x000fe20000300000 */
.L_x_24:
[----:B-1----:R-:W-:Y:S05]  /*1a90*/  @P1 BRA `(.L_x_25) ;  /* 0x0000000000081947 */ /* 0x002fea0003800000 */
[----:B------:R-:W1:Y:S02]  /*1aa0*/  SYNCS.PHASECHK.TRANS64.TRYWAIT P1, [R5+URZ], R4 ;  /* 0x00000004050075a7 */ /* 0x000e64000802017f */
[----:B-1----:R-:W-:Y:S05]  /*1ab0*/  @!P1 BRA `(.L_x_26) ;  /* 0x00000058007c9947 */ /* 0x002fea0003800000 */
.L_x_25:
[----:B------:R-:W-:Y:S01]  /*1ac0*/  ULEA UR6, UR5, UR4, 0x9 ;  /* 0x0000000405067291 */ /* 0x000fe2000f8e483f */
[----:B------:R-:W-:Y:S01]  /*1ad0*/  WARPGROUP.ARRIVE ;  /* 0x00000000000079c5 */ /* 0x000fe20000000000 */
[----:B------:R-:W-:Y:S01]  /*1ae0*/  ULEA UR7, UR5, UR41, 0xb ;  /* 0x0000002905077291 */ /* 0x000fe2000f8e583f */
[----:B------:R-:W-:Y:S01]  /*1af0*/  UMOV UR11, 0x40000040 ;  /* 0x40000040000b7882 */ /* 0x000fe20000000000 */
[----:B------:R-:W-:Y:S02]  /*1b00*/  UMOV UR9, 0x40000040 ;  /* 0x4000004000097882 */ /* 0x000fe40000000000 */
[----:B------:R-:W-:Y:S01]  /*1b10*/  UIADD3 UR12, UR7, 0x400, URZ ;  /* 0x00000400070c7890 */ /* 0x000fe2000fffe03f */
[----:B------:R-:W-:Y:S02]  /*1b20*/  UMOV UR10, UR6 ;  /* 0x00000006000a7c82 */ /* 0x000fe40008000000 */
[----:B------:R-:W-:Y:S02]  /*1b30*/  UMOV UR8, UR7 ;  /* 0x0000000700087c82 */ /* 0x000fe40008000000 */
[----:B------:R-:W-:Y:S01]  /*1b40*/  IGMMA.64x64x32.S8.S8 R56, gdesc[UR8], R56, gsb0 ;  /* 0x01e00000083879f1 */ /* 0x000fe20008041038 */
[----:B------:R-:W-:Y:S01]  /*1b50*/  UMOV UR9, 0x40000040 ;  /* 0x4000004000097882 */ /* 0x000fe20000000000 */
[----:B------:R-:W-:Y:S01]  /*1b60*/  UMOV UR8, UR12 ;  /* 0x0000000c00087c82 */ /* 0x000fe20008000000 */
[----:B------:R-:W-:Y:S01]  /*1b70*/  UIADD3 UR12, UR7, 0x402, URZ ;  /* 0x00000402070c7890 */ /* 0x000fe2000fffe03f */
[----:B------:R-:W-:-:S02]  /*1b80*/  WARPGROUP.DEPBAR.LE gsb0, 0x0 ;  /* 0x00008000000079c5 */ /* 0x000fc40000010000 */
        /* <DEDUP_REMOVED lines=42> */
[----:B------:R-:W-:Y:S01]  /*1e30*/  BPT.TRAP 0x1 ;  /* 0x000000040000795c */ /* 0x000fe20000300000 */
.L_x_27:
[----:B------:R-:W-:-:S13]  /*1e40*/  ISETP.NE.AND P1, PT, R23, RZ, PT ;  /* 0x000000ff1700720c */ /* 0x000fda0003f25270 */
[----:B01----:R-:W-:-:S04]  /*1e50*/  @P1 IMAD R4, R3, 0x8, R6 ;  /* 0x0000000803041824 */ /* 0x003fc800078e0206 */
[----:B------:R-:W-:-:S05]  /*1e60*/  @P1 VIADD R5, R4, 0x28 ;  /* 0x0000002804051836 */ /* 0x000fca0000000000 */
[----:B------:R-:W-:-:S04]  /*1e70*/  @P1 PRMT R5, R22, 0x654, R5 ;  /* 0x0000065416051816 */ /* 0x000fc80000000005 */
[----:B------:R0:W-:Y:S01]  /*1e80*/  @P1 SYNCS.ARRIVE.TRANS64.RED.A1T0 RZ, [R5+URZ], RZ ;  /* 0x000000ff05ff19a7 */ /* 0x0001e2000810043f */
[----:B------:R-:W-:-:S13]  /*1e90*/  ISETP.GT.U32.AND P1, PT, R19, 0x1, PT ;  /* 0x000000011300780c */ /* 0x000fda0003f24070 */
[----:B0-----:R-:W-:Y:S05]  /*1ea0*/  @P1 BRA `(.L_x_28) ;  /* 0x0000000000041947 */ /* 0x001fea0003800000 */
[----:B------:R-:W-:Y:S01]  /*1eb0*/  BPT.TRAP 0x1 ;  /* 0x000000040000795c */ /* 0x000fe20000300000 */
.L_x_28:
[----:B------:R-:W-:Y:S01]  /*1ec0*/  UIADD3 UR5, UR5, 0x1, URZ ;  /* 0x0000000105057890 */ /* 0x000fe2000fffe03f */
[C---:B------:R-:W-:Y:S01]  /*1ed0*/  ISETP.GT.AND P2, PT, R0.reuse, 0x1, PT ;  /* 0x000000010000780c */ /* 0x040fe20003f44270 */
[----:B------:R-:W-:Y:S02]  /*1ee0*/  VIADD R3, R3, 0x1 ;  /* 0x0000000103037836 */ /* 0x000fe40000000000 */
[----:B------:R-:W-:Y:S01]  /*1ef0*/  UISETP.NE.AND UP0, UPT, UR5, 0x5, UPT ;  /* 0x000000050500788c */ /* 0x000fe2000bf05270 */
[----:B------:R-:W-:Y:S02]  /*1f00*/  VIADD R0, R0, 0xffffffff ;  /* 0xffffffff00007836 */ /* 0x000fe40000000000 */
[C---:B------:R-:W-:Y:S01]  /*1f10*/  ISETP.NE.AND P1, PT, R3.reuse, 0x5, PT ;  /* 0x000000050300780c */ /* 0x040fe20003f25270 */
[----:B------:R-:W-:Y:S02]  /*1f20*/  USEL UR6, URZ, 0x1, UP0 ;  /* 0x000000013f067887 */ /* 0x000fe40008000000 */
[----:B------:R-:W-:Y:S01]  /*1f30*/  USEL UR5, UR5, URZ, UP0 ;  /* 0x0000003f05057287 */ /* 0x000fe20008000000 */
[----:B------:R-:W-:-:S03]  /*1f40*/  SEL R3, R3, RZ, P1 ;  /* 0x000000ff03037207 */ /* 0x000fc60000800000 */
[----:B------:R-:W-:Y:S01]  /*1f50*/  LOP3.LUT R7, R7, UR6, RZ, 0x3c, !PT ;  /* 0x0000000607077c12 */ /* 0x000fe2000f8e3cff */
[----:B------:R-:W-:Y:S07]  /*1f60*/  @P2 BRA `(.L_x_29) ;  /* 0xfffffff800982947 */ /* 0x000fee000383ffff */
.L_x_22:
[----:B------:R-:W3:Y:S02]  /*1f70*/  LDC R0, c[0x0][0x28c] ;  /* 0x0000a300ff007b82 */ /* 0x000ee40000000800 */
[----:B---3--:R-:W-:-:S13]  /*1f80*/  ISETP.GE.AND P1, PT, R0, 0x1, PT ;  /* 0x000000010000780c */ /* 0x008fda0003f26270 */
[----:B------:R-:W-:Y:S05]  /*1f90*/  @!P1 BRA `(.L_x_30) ;  /* 0x0000000000509947 */ /* 0x000fea0003800000 */
[----:B------:R-:W-:Y:S05]  /*1fa0*/  @!P0 BRA `(.L_x_31) ;  /* 0x0000000000048947 */ /* 0x000fea0003800000 */
[----:B------:R-:W-:Y:S01]  /*1fb0*/  BPT.TRAP 0x1 ;  /* 0x000000040000795c */ /* 0x000fe20000300000 */
.L_x_31:
[----:B------:R-:W-:Y:S01]  /*1fc0*/  ISETP.NE.AND P0, PT, R23, RZ, PT ;  /* 0x000000ff1700720c */ /* 0x000fe20003f05270 */
[----:B------:R-:W-:Y:S01]  /*1fd0*/  BSSY B0, `(.L_x_32) ;  /* 0x000000e000007945 */ /* 0x000fe20003800000 */
[----:B------:R-:W-:-:S11]  /*1fe0*/  ISETP.GT.U32.AND P1, PT, R19, 0x1, PT ;  /* 0x000000011300780c */ /* 0x000fd60003f24070 */
[----:B------:R-:W-:Y:S05]  /*1ff0*/  @!P0 BRA `(.L_x_33) ;  /* 0x00000000002c8947 */ /* 0x000fea0003800000 */
[----:B------:R-:W-:-:S04]  /*2000*/  UISETP.LT.AND UP0, UPT, UR40, 0x1, UPT ;  /* 0x000000012800788c */ /* 0x000fc8000bf01270 */
[----:B------:R-:W-:-:S04]  /*2010*/  USEL UR6, UR40, 0x1, UP0 ;  /* 0x0000000128067887 */ /* 0x000fc80008000000 */
[----:B------:R-:W-:-:S04]  /*2020*/  UIADD3 UR6, UR39, UR40, -UR6 ;  /* 0x0000002827067290 */ /* 0x000fc8000fffe806 */
[----:B------:R-:W-:-:S04]  /*2030*/  UIMAD.WIDE.U32 UR4, UR6, -0x33333333, URZ ;  /* 0xcccccccd060478a5 */ /* 0x000fc8000f8e003f */
[----:B------:R-:W-:-:S04]  /*2040*/  USHF.R.U32.HI UR4, URZ, 0x2, UR5 ;  /* 0x000000023f047899 */ /* 0x000fc80008011605 */
[----:B------:R-:W-:-:S06]  /*2050*/  UIMAD UR6, UR4, -0x5, UR6 ;  /* 0xfffffffb040678a4 */ /* 0x000fcc000f8e0206 */
[----:B------:R-:W-:-:S04]  /*2060*/  IMAD.U32 R3, RZ, RZ, UR6 ;  /* 0x00000006ff037e24 */ /* 0x000fc8000f8e00ff */
[----:B------:R-:W-:-:S04]  /*2070*/  IMAD R0, R3, 0x8, R6 ;  /* 0x0000000803007824 */ /* 0x000fc800078e0206 */
[----:B------:R-:W-:-:S05]  /*2080*/  VIADD R3, R0, 0x28 ;  /* 0x0000002800037836 */ /* 0x000fca0000000000 */
[----:B------:R-:W-:-:S04]  /*2090*/  PRMT R3, R22, 0x654, R3 ;  /* 0x0000065416037816 */ /* 0x000fc80000000003 */
[----:B------:R3:W-:Y:S03]  /*20a0*/  SYNCS.ARRIVE.TRANS64.RED.A1T0 RZ, [R3+URZ], RZ ;  /* 0x000000ff03ff79a7 */ /* 0x0007e6000810043f */
.L_x_33:
[----:B------:R-:W-:Y:S05]  /*20b0*/  BSYNC B0 ;  /* 0x0000000000007941 */ /* 0x000fea0003800000 */
.L_x_32:
[----:B------:R-:W-:Y:S05]  /*20c0*/  @P1 BRA `(.L_x_30) ;  /* 0x0000000000041947 */ /* 0x000fea0003800000 */
[----:B------:R-:W-:Y:S01]  /*20d0*/  BPT.TRAP 0x1 ;  /* 0x000000040000795c */ /* 0x000fe20000300000 */
.L_x_30:
[----:B------:R-:W4:Y:S01]  /*20e0*/  LDC R6, c[0x0][0x288] ;  /* 0x0000a200ff067b82 */ /* 0x000f220000000800 */
[----:B------:R-:W-:Y:S01]  /*20f0*/  IMAD.SHL.U32 R93, R93, 0x40, RZ ;  /* 0x000000405d5d7824 */ /* 0x000fe200078e00ff */
[----:B------:R-:W-:Y:S01]  /*2100*/  UIADD3 UR39, UR40, UR39, URZ ;  /* 0x0000002728277290 */ /* 0x000fe2000fffe03f */
[--C-:B------:R-:W-:Y:S01]  /*2110*/  SHF.R.U32.HI R0, RZ, 0x2, R18.reuse ;  /* 0x00000002ff007819 */ /* 0x100fe20000011612 */
[----:B------:R-:W-:Y:S01]  /*2120*/  IMAD.SHL.U32 R9, R92, 0x100, RZ ;  /* 0x000001005c097824 */ /* 0x000fe200078e00ff */
[C---:B01----:R-:W-:Y:S01]  /*2130*/  LOP3.LUT R4, R18.reuse, 0x60, RZ, 0xc0, !PT ;  /* 0x0000006012047812 */ /* 0x043fe200078ec0ff */
[----:B------:R-:W-:Y:S01]  /*2140*/  UISETP.GT.U32.AND UP0, UPT, UR39, 0x4, UPT ;  /* 0x000000042700788c */ /* 0x000fe2000bf04070 */
[----:B------:R-:W-:Y:S01]  /*2150*/  SHF.R.U32.HI R5, RZ, 0x7, R18 ;  /* 0x00000007ff057819 */ /* 0x000fe20000011612 */
[----:B------:R-:W-:Y:S01]  /*2160*/  IMAD.SHL.U32 R14, R18, 0x2, RZ ;  /* 0x00000002120e7824 */ /* 0x000fe200078e00ff */
[----:B---3--:R-:W-:Y:S01]  /*2170*/  LOP3.LUT R3, R0, 0x7, RZ, 0xc0, !PT ;  /* 0x0000000700037812 */ /* 0x008fe200078ec0ff */
[----:B------:R-:W-:Y:S01]  /*2180*/  ULDC UR7, c[0x0][0x284] ;  /* 0x0000a10000077ab9 */ /* 0x000fe20000000800 */
[----:B------:R-:W-:Y:S01]  /*2190*/  SHF.R.U32.HI R8, RZ, 0x1, R4 ;  /* 0x00000001ff087819 */ /* 0x000fe20000011604 */
[----:B------:R-:W-:Y:S01]  /*21a0*/  UISETP.LT.U32.AND UP0, UPT, UR40, 0x5, UP0 ;  /* 0x000000052800788c */ /* 0x000fe20008701070 */
[----:B------:R-:W-:Y:S01]  /*21b0*/  LOP3.LUT R0, R5, 0x1, RZ, 0xc0, !PT ;  /* 0x0000000105007812 */ /* 0x000fe200078ec0ff */
[----:B------:R-:W-:Y:S01]  /*21c0*/  UISETP.GE.U32.AND UP1, UPT, UR40, 0x5, UPT ;  /* 0x000000052800788c */ /* 0x000fe2000bf26070 */
[----:B------:R-:W-:Y:S01]  /*21d0*/  IADD3 R5, RZ, -R8, -R3 ;  /* 0x80000008ff057210 */ /* 0x000fe20007ffe803 */
[----:B------:R-:W-:Y:S01]  /*21e0*/  ULDC.64 UR8, c[0x0][0x5d0] ;  /* 0x0001740000087ab9 */ /* 0x000fe20000000a00 */
[----:B------:R-:W-:Y:S01]  /*21f0*/  SHF.R.S32.HI R96, RZ, 0x1f, R88 ;  /* 0x0000001fff607819 */ /* 0x000fe20000011458 */
[----:B------:R-:W-:Y:S01]  /*2200*/  IMAD.SHL.U32 R10, R0, 0x40, RZ ;  /* 0x00000040000a7824 */ /* 0x000fe200078e00ff */
[----:B------:R-:W-:Y:S01]  /*2210*/  LOP3.LUT R4, R18, 0x3, RZ, 0xc0, !PT ;  /* 0x0000000312047812 */ /* 0x000fe200078ec0ff */
[----:B------:R-:W-:Y:S01]  /*2220*/  UIMAD.WIDE.U32 UR4, UR39, -0x33333333, URZ ;  /* 0xcccccccd270478a5 */ /* 0x000fe2000f8e003f */
[C---:B------:R-:W-:Y:S01]  /*2230*/  LOP3.LUT R14, R93.reuse, 0x6, R14, 0xf8, !PT ;  /* 0x000000065d0e7812 */ /* 0x040fe200078ef80e */
[----:B------:R-:W-:Y:S01]  /*2240*/  USEL UR6, URZ, 0x1, !UP0 ;  /* 0x000000013f067887 */ /* 0x000fe2000c000000 */
[----:B------:R-:W-:Y:S01]  /*2250*/  IMAD R102, R0, -0x40, R5 ;  /* 0xffffffc000667824 */ /* 0x000fe200078e0205 */
[----:B----4-:R-:W-:Y:S01]  /*2260*/  ISETP.GE.AND P0, PT, R93, R6, PT ;  /* 0x000000065d00720c */ /* 0x010fe20003f06270 */
[----:B------:R-:W-:Y:S01]  /*2270*/  IMAD R7, R96, UR8, RZ ;  /* 0x0000000860077c24 */ /* 0x000fe2000f8e02ff */
[----:B------:R-:W-:Y:S01]  /*2280*/  SHF.R.S32.HI R15, RZ, 0x1f, R14 ;  /* 0x0000001fff0f7819 */ /* 0x000fe2000001140e */
[----:B------:R-:W-:Y:S01]  /*2290*/  IMAD R0, R4, -0x2, R6 ;  /* 0xfffffffe04007824 */ /* 0x000fe200078e0206 */
[C---:B------:R-:W-:Y:S01]  /*22a0*/  ISETP.GE.OR P0, PT, R9.reuse, UR7, P0 ;  /* 0x0000000709007c0c */ /* 0x040fe20008706670 */
[----:B------:R-:W-:Y:S01]  /*22b0*/  IMAD.WIDE R4, R92, 0x100, RZ ;  /* 0x000001005c047825 */ /* 0x000fe200078e02ff */
[----:B------:R-:W-:Y:S01]  /*22c0*/  USHF.R.U32.HI UR4, URZ, 0x2, UR5 ;  /* 0x000000023f047899 */ /* 0x000fe20008011605 */
[----:B------:R-:W-:Y:S01]  /*22d0*/  LOP3.LUT R3, R10, 0x40, R3, 0xe2, !PT ;  /* 0x000000400a037812 */ /* 0x000fe200078ee203 */
[----:B------:R-:W-:Y:S01]  /*22e0*/  ULOP3.LUT UR38, UR38, UR6, URZ, 0x3c, !UPT ;  /* 0x0000000626267292 */ /* 0x000fe2000f8e3c3f */
[C---:B------:R-:W-:Y:S01]  /*22f0*/  IMAD R11, R88.reuse, UR9, R7 ;  /* 0x00000009580b7c24 */ /* 0x040fe2000f8e0207 */
[----:B------:R-:W-:Y:S01]  /*2300*/  UIMAD UR39, UR4, -0x5, UR39 ;  /* 0xfffffffb042778a4 */ /* 0x000fe2000f8e0227 */
[----:B------:R-:W-:Y:S01]  /*2310*/  IMAD.WIDE.U32 R6, R88, UR8, R14 ;  /* 0x0000000858067c25 */ /* 0x000fe2000f8e000e */
[----:B------:R-:W-:Y:S01]  /*2320*/  @UP1 ULOP3.LUT UR38, UR38, 0x1, UR4, 0x78, !UPT ;  /* 0x0000000126261892 */ /* 0x000fe2000f8e7804 */
[----:B------:R-:W-:-:S02]  /*2330*/  IADD3 R102, -R9, UR7, R102 ;  /* 0x0000000709667c10 */ /* 0x000fc4000fffe166 */
[----:B------:R-:W-:Y:S01]  /*2340*/  LOP3.LUT R107, R4, R3, R8, 0xfe, !PT ;  /* 0x00000003046b7212 */ /* 0x000fe200078efe08 */
[----:B------:R-:W-:Y:S02]  /*2350*/  IMAD.IADD R3, R0, 0x1, -R93 ;  /* 0x0000000100037824 */ /* 0x000fe400078e0a5d */
[----:B------:R-:W-:Y:S02]  /*2360*/  IMAD.IADD R7, R7, 0x1, R11 ;  /* 0x0000000107077824 */ /* 0x000fe400078e020b */
[----:B------:R-:W-:Y:S01]  /*2370*/  IMAD.MOV.U32 R0, RZ, RZ, -0x1 ;  /* 0xffffffffff007424 */ /* 0x000fe200078e00ff */
[----:B------:R-:W-:Y:S06]  /*2380*/  @P0 BRA `(.L_x_34) ;  /* 0x0000003000f40947 */ /* 0x000fec0003800000 */
[----:B------:R-:W0:Y:S01]  /*2390*/  LDC.64 R20, c[0x0][0x5c8] ;  /* 0x00017200ff147b82 */ /* 0x000e220000000a00 */
[----:B------:R-:W-:Y:S01]  /*23a0*/  ULDC.64 UR4, c[0x0][0x5c0] ;  /* 0x0001700000047ab9 */ /* 0x000fe20000000a00 */
[----:B------:R-:W-:Y:S01]  /*23b0*/  BSSY B0, `(.L_x_34) ;  /* 0x000033a000007945 */ /* 0x000fe20003800000 */
[-C--:B0-----:R-:W-:Y:S01]  /*23c0*/  IMAD R8, R5, R20.reuse, RZ ;  /* 0x0000001405087224 */ /* 0x081fe200078e02ff */
[----:B------:R-:W-:Y:S01]  /*23d0*/  SHF.L.U64.HI R13, R20, 0x7, R21 ;  /* 0x00000007140d7819 */ /* 0x000fe20000010215 */
[----:B------:R-:W-:-:S04]  /*23e0*/  IMAD.WIDE.U32 R6, R107, R20, R6 ;  /* 0x000000146b067225 */ /* 0x000fc800078e0006 */
[----:B------:R-:W-:Y:S01]  /*23f0*/  IMAD R9, R107, R21, R8 ;  /* 0x000000156b097224 */ /* 0x000fe200078e0208 */
[----:B------:R-:W-:Y:S01]  /*2400*/  IADD3 R94, P0, R6, UR4, RZ ;  /* 0x00000004065e7c10 */ /* 0x000fe2000ff1e0ff */
[C---:B------:R-:W-:Y:S02]  /*2410*/  IMAD.SHL.U32 R11, R20.reuse, 0x80, RZ ;  /* 0x00000080140b7824 */ /* 0x040fe400078e00ff */
[----:B------:R-:W-:Y:S01]  /*2420*/  IMAD.IADD R9, R7, 0x1, R9 ;  /* 0x0000000107097824 */ /* 0x000fe200078e0209 */
[-C--:B------:R-:W-:Y:S02]  /*2430*/  LEA R6, P1, R20, R94.reuse, 0x3 ;  /* 0x0000005e14067211 */ /* 0x080fe400078218ff */
[----:B------:R-:W-:Y:S02]  /*2440*/  IADD3 R8, P2, R11, R94, RZ ;  /* 0x0000005e0b087210 */ /* 0x000fe40007f5e0ff */
[----:B------:R-:W-:Y:S02]  /*2450*/  IADD3.X R95, R9, UR5, RZ, P0, !PT ;  /* 0x00000005095f7c10 */ /* 0x000fe400087fe4ff */
[----:B-----5:R-:W-:-:S02]  /*2460*/  ISETP.NE.AND P0, PT, R90, RZ, PT ;  /* 0x000000ff5a00720c */ /* 0x020fc40003f05270 */
[----:B------:R-:W-:Y:S01]  /*2470*/  LEA.HI.X R7, R20, R95, R21, 0x3, P1 ;  /* 0x0000005f14077211 */ /* 0x000fe200008f1c15 */
[----:B------:R-:W-:Y:S01]  /*2480*/  IMAD.X R9, R13, 0x1, R95, P2 ;  /* 0x000000010d097824 */ /* 0x000fe200010e065f */
[----:B------:R-:W-:-:S05]  /*2490*/  IADD3 R10, P1, R11, R6, RZ ;  /* 0x000000060b0a7210 */ /* 0x000fca0007f3e0ff */
[----:B------:R-:W-:-:S04]  /*24a0*/  IMAD.X R11, R13, 0x1, R7, P1 ;  /* 0x000000010d0b7824 */ /* 0x000fc800008e0607 */
[----:B------:R-:W-:Y:S05]  /*24b0*/  @!P0 BRA `(.L_x_35) ;  /* 0x0000002400948947 */ /* 0x000fea0003800000 */
[----:B------:R-:W0:Y:S01]  /*24c0*/  LDC.64 R92, c[0x0][0x5b0] ;  /* 0x00016c00ff5c7b82 */ /* 0x000e220000000a00 */
[----:B------:R-:W-:Y:S01]  /*24d0*/  ULDC.64 UR4, c[0x0][0x5b8] ;  /* 0x00016e0000047ab9 */ /* 0x000fe20000000a00 */
[----:B------:R-:W-:Y:S01]  /*24e0*/  ISETP.GE.AND P0, PT, R102, 0x1, PT ;  /* 0x000000016600780c */ /* 0x000fe20003f06270 */
[----:B------:R-:W-:Y:S01]  /*24f0*/  IMAD R21, R96, UR4, RZ ;  /* 0x0000000460157c24 */ /* 0x000fe2000f8e02ff */
[----:B------:R-:W-:Y:S01]  /*2500*/  BSSY B1, `(.L_x_36) ;  /* 0x0000010000017945 */ /* 0x000fe20003800000 */
[C---:B------:R-:W-:Y:S01]  /*2510*/  IMAD.WIDE.U32 R14, R88.reuse, UR4, R14 ;  /* 0x00000004580e7c25 */ /* 0x040fe2000f8e000e */
[----:B------:R-:W-:Y:S02]  /*2520*/  ISETP.LT.OR P3, PT, R3, 0x1, !P0 ;  /* 0x000000010300780c */ /* 0x000fe40004761670 */
[----:B------:R-:W1:Y:S01]  /*2530*/  LDC.64 R12, c[0x0][0x5a8] ;  /* 0x00016a00ff0c7b82 */ /* 0x000e620000000a00 */
[----:B------:R-:W-:Y:S02]  /*2540*/  IMAD R21, R88, UR5, R21 ;  /* 0x0000000558157c24 */ /* 0x000fe4000f8e0215 */
[----:B------:R-:W-:-:S02]  /*2550*/  IMAD.MOV.U32 R20, RZ, RZ, R14 ;  /* 0x000000ffff147224 */ /* 0x000fc400078e000e */
[----:B------:R-:W-:Y:S02]  /*2560*/  IMAD.IADD R21, R15, 0x1, R21 ;  /* 0x000000010f157824 */ /* 0x000fe400078e0215 */
[-C--:B0-----:R-:W-:Y:S01]  /*2570*/  IMAD R88, R5, R92.reuse, RZ ;  /* 0x0000005c05587224 */ /* 0x081fe200078e02ff */
[----:B------:R-:W-:Y:S01]  /*2580*/  SHF.L.U64.HI R99, R92, 0x3, R93 ;  /* 0x000000035c637819 */ /* 0x000fe2000001025d */
[----:B------:R-:W-:-:S04]  /*2590*/  IMAD.WIDE.U32 R96, R107, R92, R20 ;  /* 0x0000005c6b607225 */ /* 0x000fc800078e0014 */
[----:B------:R-:W-:Y:S01]  /*25a0*/  IMAD R105, R107, R93, R88 ;  /* 0x0000005d6b697224 */ /* 0x000fe200078e0258 */
[----:B-1----:R-:W-:Y:S01]  /*25b0*/  IADD3 R96, P1, R96, R12, RZ ;  /* 0x0000000c60607210 */ /* 0x002fe20007f3e0ff */
[----:B------:R-:W-:-:S03]  /*25c0*/  IMAD.SHL.U32 R98, R92, 0x8, RZ ;  /* 0x000000085c627824 */ /* 0x000fc600078e00ff */
[----:B------:R-:W-:Y:S01]  /*25d0*/  IADD3.X R97, R13, R97, R105, P1, !PT ;  /* 0x000000610d617210 */ /* 0x000fe20000ffe469 */
[----:B------:R-:W-:Y:S08]  /*25e0*/  @P3 BRA `(.L_x_37) ;  /* 0x0000000000043947 */ /* 0x000ff00003800000 */
[----:B--2---:R0:W5:Y:S02]  /*25f0*/  LDG.E.U8 R91, desc[UR36][R96.64] ;  /* 0x00000024605b7981 */ /* 0x004164000c1e1100 */
.L_x_37:
[----:B------:R-:W-:Y:S05]  /*2600*/  BSYNC B1 ;  /* 0x0000000000017941 */ /* 0x000fea0003800000 */
.L_x_36:
[----:B-----5:R-:W-:Y:S01]  /*2610*/  LOP3.LUT R88, R91, 0xffff, RZ, 0xc0, !PT ;  /* 0x0000ffff5b587812 */ /* 0x020fe200078ec0ff */
[----:B------:R-:W-:Y:S01]  /*2620*/  IMAD.WIDE.U32 R100, R107, R92, R98 ;  /* 0x0000005c6b647225 */ /* 0x000fe200078e0062 */
[----:B------:R-:W-:Y:S01]  /*2630*/  ISETP.LT.OR P4, PT, R3, 0x2, !P0 ;  /* 0x000000020300780c */ /* 0x000fe20004781670 */
[----:B------:R-:W-:Y:S01]  /*2640*/  BSSY B1, `(.L_x_38) ;  /* 0x000000e000017945 */ /* 0x000fe20003800000 */
[----:B------:R-:W-:Y:S01]  /*2650*/  PRMT R103, R88, 0x8880, RZ ;  /* 0x0000888058677816 */ /* 0x000fe200000000ff */
[----:B------:R-:W-:Y:S01]  /*2660*/  IMAD.IADD R101, R105, 0x1, R101 ;  /* 0x0000000169657824 */ /* 0x000fe200078e0265 */
[----:B------:R-:W-:Y:S02]  /*2670*/  IADD3 R100, P2, P5, R14, R12, R100 ;  /* 0x0000000c0e647210 */ /* 0x000fe40007d5e064 */
[----:B------:R-:W-:Y:S01]  /*2680*/  ISETP.GE.AND P1, PT, R102, 0x9, PT ;  /* 0x000000096600780c */ /* 0x000fe20003f26270 */
[----:B------:R-:W-:Y:S01]  /*2690*/  IMAD R88, R103, R90, RZ ;  /* 0x0000005a67587224 */ /* 0x000fe200078e02ff */
[----:B------:R-:W-:-:S02]  /*26a0*/  IADD3.X R101, R21, R13, R101, P2, P5 ;  /* 0x0000000d15657210 */ /* 0x000fc400017ea465 */
[----:B------:R-:W-:Y:S01]  /*26b0*/  ISETP.LT.OR P2, PT, R3, 0x1, !P1 ;  /* 0x000000010300780c */ /* 0x000fe20004f41670 */
[----:B------:R-:W-:-:S05]  /*26c0*/  @!P3 IMAD R103, R56, R89, R88 ;  /* 0x000000593867b224 */ /* 0x000fca00078e0258 */
[----:B------:R1:W-:Y:S01]  /*26d0*/  @!P3 STG.E.U8 desc[UR36][R94.64], R103 ;  /* 0x000000675e00b986 */ /* 0x0003e2000c101124 */
[----:B------:R-:W-:Y:S06]  /*26e0*/  @P4 BRA `(.L_x_39) ;  /* 0x00000000000c4947 */ /* 0x000fec0003800000 */
[----:B--2---:R-:W1:Y:S02]  /*26f0*/  LDG.E.U8 R91, desc[UR36][R96.64+0x1] ;  /* 0x00000124605b7981 */ /* 0x004e64000c1e1100 */
[----:B-1----:R-:W-:-:S05]  /*2700*/  PRMT R103, R91, 0x8880, RZ ;  /* 0x000088805b677816 */ /* 0x002fca00000000ff */
[----:B------:R-:W-:-:S07]  /*2710*/  IMAD R88, R103, R90, RZ ;  /* 0x0000005a67587224 */ /* 0x000fce00078e02ff */
.L_x_39:
[----:B------:R-:W-:Y:S05]  /*2720*/  BSYNC B1 ;  /* 0x0000000000017941 */ /* 0x000fea0003800000 */
.L_x_38:
[----:B------:R-:W-:Y:S01]  /*2730*/  @!P4 IMAD R57, R57, R89, R88 ;  /* 0x000000593939c224 */ /* 0x000fe200078e0258 */
[----:B------:R-:W-:Y:S04]  /*2740*/  BSSY B1, `(.L_x_40) ;  /* 0x0000006000017945 */ /* 0x000fe80003800000 */
[----:B------:R3:W-:Y:S01]  /*2750*/  @!P4 STG.E.U8 desc[UR36][R94.64+0x1], R57 ;  /* 0x000001395e00c986 */ /* 0x0007e2000c101124 */
[----:B------:R-:W-:Y:S05]  /*2760*/  @P2 BRA `(.L_x_41) ;  /* 0x00000000000c2947 */ /* 0x000fea0003800000 */
[----:B--2---:R-:W3:Y:S02]  /*2770*/  LDG.E.U8 R91, desc[UR36][R100.64] ;  /* 0x00000024645b7981 */ /* 0x004ee4000c1e1100 */
[----:B---3--:R-:W-:-:S05]  /*2780*/  PRMT R57, R91, 0x8880, RZ ;  /* 0x000088805b397816 */ /* 0x008fca00000000ff */
[----:B------:R-:W-:-:S07]  /*2790*/  IMAD R88, R57, R90, RZ ;  /* 0x0000005a39587224 */ /* 0x000fce00078e02ff */
.L_x_41:
[----:B------:R-:W-:Y:S05]  /*27a0*/  BSYNC B1 ;  /* 0x0000000000017941 */ /* 0x000fea0003800000 */
.L_x_40:
[C---:B------:R-:W-:Y:S01]  /*27b0*/  ISETP.LT.OR P4, PT, R3.reuse, 0x2, !P1 ;  /* 0x000000020300780c */ /* 0x040fe20004f81670 */
[----:B---3--:R-:W-:Y:S01]  /*27c0*/  @!P2 IMAD R57, R58, R89, R88 ;  /* 0x000000593a39a224 */ /* 0x008fe200078e0258 */
[----:B------:R-:W-:Y:S01]  /*27d0*/  BSSY B1, `(.L_x_42) ;  /* 0x0000009000017945 */ /* 0x000fe20003800000 */
[C---:B------:R-:W-:Y:S02]  /*27e0*/  ISETP.LT.OR P3, PT, R3.reuse, 0x9, !P0 ;  /* 0x000000090300780c */ /* 0x040fe40004761670 */
[C---:B------:R-:W-:Y:S01]  /*27f0*/  ISETP.LT.OR P5, PT, R3.reuse, 0xa, !P0 ;  /* 0x0000000a0300780c */ /* 0x040fe200047a1670 */
[----:B------:R3:W-:Y:S01]  /*2800*/  @!P2 STG.E.U8 desc[UR36][R6.64], R57 ;  /* 0x000000390600a986 */ /* 0x0007e2000c101124 */
[----:B------:R-:W-:-:S06]  /*2810*/  ISETP.LT.OR P2, PT, R3, 0x9, !P1 ;  /* 0x000000090300780c */ /* 0x000fcc0004f41670 */
[----:B------:R-:W-:Y:S07]  /*2820*/  @P4 BRA `(.L_x_43) ;  /* 0x00000000000c4947 */ /* 0x000fee0003800000 */
[----:B--2---:R-:W3:Y:S02]  /*2830*/  LDG.E.U8 R91, desc[UR36][R100.64+0x1] ;  /* 0x00000124645b7981 */ /* 0x004ee4000c1e1100 */
[----:B---3--:R-:W-:-:S05]  /*2840*/  PRMT R57, R91, 0x8880, RZ ;  /* 0x000088805b397816 */ /* 0x008fca00000000ff */
[----:B------:R-:W-:-:S07]  /*2850*/  IMAD R88, R57, R90, RZ ;  /* 0x0000005a39587224 */ /* 0x000fce00078e02ff */
.L_x_43:
[----:B------:R-:W-:Y:S05]  /*2860*/  BSYNC B1 ;  /* 0x0000000000017941 */ /* 0x000fea0003800000 */
.L_x_42:
[----:B------:R-:W-:Y:S01]  /*2870*/  @!P4 IMAD R59, R59, R89, R88 ;  /* 0x000000593b3bc224 */ /* 0x000fe200078e0258 */
[----:B------:R-:W-:Y:S04]  /*2880*/  BSSY B1, `(.L_x_44) ;  /* 0x0000006000017945 */ /* 0x000fe80003800000 */
[----:B------:R4:W-:Y:S01]  /*2890*/  @!P4 STG.E.U8 desc[UR36][R6.64+0x1], R59 ;  /* 0x0000013b0600c986 */ /* 0x0009e2000c101124 */
[----:B------:R-:W-:Y:S05]  /*28a0*/  @P3 BRA `(.L_x_45) ;  /* 0x00000000000c3947 */ /* 0x000fea0003800000 */
[----:B--2---:R-:W3:Y:S02]  /*28b0*/  LDG.E.U8 R91, desc[UR36][R96.64+0x8] ;  /* 0x00000824605b7981 */ /* 0x004ee4000c1e1100 */
[----:B---3--:R-:W-:-:S05]  /*28c0*/  PRMT R57, R91, 0x8880, RZ ;  /* 0x000088805b397816 */ /* 0x008fca00000000ff */
[----:B------:R-:W-:-:S07]  /*28d0*/  IMAD R88, R57, R90, RZ ;  /* 0x0000005a39587224 */ /* 0x000fce00078e02ff */
.L_x_45:
[----:B------:R-:W-:Y:S05]  /*28e0*/  BSYNC B1 ;  /* 0x0000000000017941 */ /* 0x000fea0003800000 */
.L_x_44:
[----:B---3--:R-:W-:Y:S01]  /*28f0*/  @!P3 IMAD R57, R60, R89, R88 ;  /* 0x000000593c39b224 */ /* 0x008fe200078e0258 */
[----:B------:R-:W-:Y:S04]  /*2900*/  BSSY B1, `(.L_x_46) ;  /* 0x0000006000017945 */ /* 0x000fe80003800000 */
[----:B------:R3:W-:Y:S01]  /*2910*/  @!P3 STG.E.U8 desc[UR36][R94.64+0x8], R57 ;  /* 0x000008395e00b986 */ /* 0x0007e2000c101124 */
[----:B------:R-:W-:Y:S05]  /*2920*/  @P5 BRA `(.L_x_47) ;  /* 0x00000000000c5947 */ /* 0x000fea0003800000 */
[----:B--2---:R-:W3:Y:S02]  /*2930*/  LDG.E.U8 R91, desc[UR36][R96.64+0x9] ;  /* 0x00000924605b7981 */ /* 0x004ee4000c1e1100 */
[----:B---3--:R-:W-:-:S05]  /*2940*/  PRMT R57, R91, 0x8880, RZ ;  /* 0x000088805b397816 */ /* 0x008fca00000000ff */
[----:B------:R-:W-:-:S07]  /*2950*/  IMAD R88, R57, R90, RZ ;  /* 0x0000005a39587224 */ /* 0x000fce00078e02ff */
.L_x_47:
[----:B------:R-:W-:Y:S05]  /*2960*/  BSYNC B1 ;  /* 0x0000000000017941 */ /* 0x000fea0003800000 */
.L_x_46:
[----:B------:R-:W-:Y:S01]  /*2970*/  @!P5 IMAD R61, R61, R89, R88 ;  /* 0x000000593d3dd224 */ /* 0x000fe200078e0258 */
[----:B------:R-:W-:Y:S04]  /*2980*/  BSSY B1, `(.L_x_48) ;  /* 0x0000006000017945 */ /* 0x000fe80003800000 */
[----:B------:R0:W-:Y:S01]  /*2990*/  @!P5 STG.E.U8 desc[UR36][R94.64+0x9], R61 ;  /* 0x0000093d5e00d986 */ /* 0x0001e2000c101124 */
[----:B------:R-:W-:Y:S05]  /*29a0*/  @P2 BRA `(.L_x_49) ;  /* 0x00000000000c2947 */ /* 0x000fea0003800000 */
[----:B--2---:R-:W3:Y:S02]  /*29b0*/  LDG.E.U8 R91, desc[UR36][R100.64+0x8] ;  /* 0x00000824645b7981 */ /* 0x004ee4000c1e1100 */
[----:B---3--:R-:W-:-:S05]  /*29c0*/  PRMT R57, R91, 0x8880, RZ ;  /* 0x000088805b397816 */ /* 0x008fca00000000ff */
[----:B------:R-:W-:-:S07]  /*29d0*/  IMAD R88, R57, R90, RZ ;  /* 0x0000005a39587224 */ /* 0x000fce00078e02ff */
.L_x_49:
[----:B------:R-:W-:Y:S05]  /*29e0*/  BSYNC B1 ;  /* 0x0000000000017941 */ /* 0x000fea0003800000 */
.L_x_48:
        /* <DEDUP_REMOVED lines=11> */
.L_x_51:
[----:B------:R-:W-:Y:S05]  /*2aa0*/  BSYNC B1 ;  /* 0x0000000000017941 */ /* 0x000fea0003800000 */
.L_x_50:
[----:B------:R-:W-:Y:S01]  /*2ab0*/  @!P4 IMAD R63, R63, R89, R88 ;  /* 0x000000593f3fc224 */ /* 0x000fe200078e0258 */
[----:B------:R-:W-:Y:S04]  /*2ac0*/  BSSY B1, `(.L_x_52) ;  /* 0x0000006000017945 */ /* 0x000fe80003800000 */
[----:B------:R0:W-:Y:S01]  /*2ad0*/  @!P4 STG.E.U8 desc[UR36][R6.64+0x9], R63 ;  /* 0x0000093f0600c986 */ /* 0x0001e2000c101124 */
[----:B------:R-:W-:Y:S05]  /*2ae0*/  @P3 BRA `(.L_x_53) ;  /* 0x00000000000c3947 */ /* 0x000fea0003800000 */
[----:B--2---:R-:W3:Y:S02]  /*2af0*/  LDG.E.U8 R91, desc[UR36][R96.64+0x10] ;  /* 0x00001024605b7981 */ /* 0x004ee4000c1e1100 */
[----:B---3--:R-:W-:-:S05]  /*2b00*/  PRMT R57, R91, 0x8880, RZ ;  /* 0x000088805b397816 */ /* 0x008fca00000000ff */
[----:B------:R-:W-:-:S07]  /*2b10*/  IMAD R88, R57, R90, RZ ;  /* 0x0000005a39587224 */ /* 0x000fce00078e02ff */
.L_x_53:
[----:B------:R-:W-:Y:S05]  /*2b20*/  BSYNC B1 ;  /* 0x0000000000017941 */ /* 0x000fea0003800000 */
.L_x_52:
[----:B---3--:R-:W-:Y:S01]  /*2b30*/  @!P3 IMAD R57, R64, R89, R88 ;  /* 0x000000594039b224 */ /* 0x008fe200078e0258 */
[----:B------:R-:W-:Y:S04]  /*2b40*/  BSSY B1, `(.L_x_54) ;  /* 0x0000006000017945 */ /* 0x000fe80003800000 */
[----:B------:R3:W-:Y:S01]  /*2b50*/  @!P3 STG.E.U8 desc[UR36][R94.64+0x10], R57 ;  /* 0x000010395e00b986 */ /* 0x0007e2000c101124 */
[----:B------:R-:W-:Y:S05]  /*2b60*/  @P5 BRA `(.L_x_55) ;  /* 0x00000000000c5947 */ /* 0x000fea0003800000 */
[----:B--2---:R-:W3:Y:S02]  /*2b70*/  LDG.E.U8 R91, desc[UR36][R96.64+0x11] ;  /* 0x00001124605b7981 */ /* 0x004ee4000c1e1100 */
[----:B---3--:R-:W-:-:S05]  /*2b80*/  PRMT R57, R91, 0x8880, RZ ;  /* 0x000088805b397816 */ /* 0x008fca00000000ff */
[----:B------:R-:W-:-:S07]  /*2b90*/  IMAD R88, R57, R90, RZ ;  /* 0x0000005a39587224 */ /* 0x000fce00078e02ff */
.L_x_55:
[----:B------:R-:W-:Y:S05]  /*2ba0*/  BSYNC B1 ;  /* 0x0000000000017941 */ /* 0x000fea0003800000 */
.L_x_54:
[----:B------:R-:W-:Y:S01]  /*2bb0*/  @!P5 IMAD R65, R65, R89, R88 ;  /* 0x000000594141d224 */ /* 0x000fe200078e0258 */
[----:B------:R-:W-:Y:S04]  /*2bc0*/  BSSY B1, `(.L_x_56) ;  /* 0x0000006000017945 */ /* 0x000fe80003800000 */
[----:B------:R0:W-:Y:S01]  /*2bd0*/  @!P5 STG.E.U8 desc[UR36][R94.64+0x11], R65 ;  /* 0x000011415e00d986 */ /* 0x0001e2000c101124 */
[----:B------:R-:W-:Y:S05]  /*2be0*/  @P2 BRA `(.L_x_57) ;  /* 0x00000000000c2947 */ /* 0x000fea0003800000 */
[----:B--2---:R-:W3:Y:S02]  /*2bf0*/  LDG.E.U8 R91, desc[UR36][R100.64+0x10] ;  /* 0x00001024645b7981 */ /* 0x004ee4000c1e1100 */
[----:B---3--:R-:W-:-:S05]  /*2c00*/  PRMT R57, R91, 0x8880, RZ ;  /* 0x000088805b397816 */ /* 0x008fca00000000ff */
[----:B------:R-:W-:-:S07]  /*2c10*/  IMAD R88, R57, R90, RZ ;  /* 0x0000005a39587224 */ /* 0x000fce00078e02ff */
.L_x_57:
[----:B------:R-:W-:Y:S05]  /*2c20*/  BSYNC B1 ;  /* 0x0000000000017941 */ /* 0x000fea0003800000 */
.L_x_56:
        /* <DEDUP_REMOVED lines=11> */
.L_x_59:
[----:B------:R-:W-:Y:S05]  /*2ce0*/  BSYNC B1 ;  /* 0x0000000000017941 */ /* 0x000fea0003800000 */
.L_x_58:
[----:B------:R-:W-:Y:S01]  /*2cf0*/  @!P4 IMAD R67, R67, R89, R88 ;  /* 0x000000594343c224 */ /* 0x000fe200078e0258 */
[----:B------:R-:W-:Y:S04]  /*2d00*/  BSSY B1, `(.L_x_60) ;  /* 0x0000006000017945 */ /* 0x000fe80003800000 */
[----:B------:R0:W-:Y:S01]  /*2d10*/  @!P4 STG.E.U8 desc[UR36][R6.64+0x11], R67 ;  /* 0x000011430600c986 */ /* 0x0001e2000c101124 */
[----:B------:R-:W-:Y:S05]  /*2d20*/  @P3 BRA `(.L_x_61) ;  /* 0x00000000000c3947 */ /* 0x000fea0003800000 */
[----:B--2---:R-:W3:Y:S02]  /*2d30*/  LDG.E.U8 R91, desc[UR36][R96.64+0x18] ;  /* 0x00001824605b7981 */ /* 0x004ee4000c1e1100 */
[----:B---3--:R-:W-:-:S05]  /*2d40*/  PRMT R57, R91, 0x8880, RZ ;  /* 0x000088805b397816 */ /* 0x008fca00000000ff */
[----:B------:R-:W-:-:S07]  /*2d50*/  IMAD R88, R57, R90, RZ ;  /* 0x0000005a39587224 */ /* 0x000fce00078e02ff */
.L_x_61:
[----:B------:R-:W-:Y:S05]  /*2d60*/  BSYNC B1 ;  /* 0x0000000000017941 */ /* 0x000fea0003800000 */
.L_x_60:
[----:B---3--:R-:W-:Y:S01]  /*2d70*/  @!P3 IMAD R57, R68, R89, R88 ;  /* 0x000000594439b224 */ /* 0x008fe200078e0258 */
[----:B------:R-:W-:Y:S04]  /*2d80*/  BSSY B1, `(.L_x_62) ;  /* 0x0000006000017945 */ /* 0x000fe80003800000 */
[----:B------:R3:W-:Y:S01]  /*2d90*/  @!P3 STG.E.U8 desc[UR36][R94.64+0x18], R57 ;  /* 0x000018395e00b986 */ /* 0x0007e2000c101124 */
[----:B------:R-:W-:Y:S05]  /*2da0*/  @P5 BRA `(.L_x_63) ;  /* 0x00000000000c5947 */ /* 0x000fea0003800000 */
[----:B--2---:R-:W3:Y:S02]  /*2db0*/  LDG.E.U8 R91, desc[UR36][R96.64+0x19] ;  /* 0x00001924605b7981 */ /* 0x004ee4000c1e1100 */
[----:B---3--:R-:W-:-:S05]  /*2dc0*/  PRMT R57, R91, 0x8880, RZ ;  /* 0x000088805b397816 */ /* 0x008fca00000000ff */
[----:B------:R-:W-:-:S07]  /*2dd0*/  IMAD R88, R57, R90, RZ ;  /* 0x0000005a39587224 */ /* 0x000fce00078e02ff */
.L_x_63:
[----:B------:R-:W-:Y:S05]  /*2de0*/  BSYNC B1 ;  /* 0x0000000000017941 */ /* 0x000fea0003800000 */
.L_x_62:
[----:B------:R-:W-:Y:S01]  /*2df0*/  @!P5 IMAD R69, R69, R89, R88 ;  /* 0x000000594545d224 */ /* 0x000fe200078e0258 */
[----:B------:R-:W-:Y:S04]  /*2e00*/  BSSY B1, `(.L_x_64) ;  /* 0x0000006000017945 */ /* 0x000fe80003800000 */
[----:B------:R0:W-:Y:S01]  /*2e10*/  @!P5 STG.E.U8 desc[UR36][R94.64+0x19], R69 ;  /* 0x000019455e00d986 */ /* 0x0001e2000c101124 */
[----:B------:R-:W-:Y:S05]  /*2e20*/  @P2 BRA `(.L_x_65) ;  /* 0x00000000000c2947 */ /* 0x000fea0003800000 */
[----:B--2---:R-:W3:Y:S02]  /*2e30*/  LDG.E.U8 R91, desc[UR36][R100.64+0x18] ;  /* 0x00001824645b7981 */ /* 0x004ee4000c1e1100 */
[----:B---3--:R-:W-:-:S05]  /*2e40*/  PRMT R57, R91, 0x8880, RZ ;  /* 0x000088805b397816 */ /* 0x008fca00000000ff */
[----:B------:R-:W-:-:S07]  /*2e50*/  IMAD R88, R57, R90, RZ ;  /* 0x0000005a39587224 */ /* 0x000fce00078e02ff */
.L_x_65:
[----:B------:R-:W-:Y:S05]  /*2e60*/  BSYNC B1 ;  /* 0x0000000000017941 */ /* 0x000fea0003800000 */
.L_x_64:
        /* <DEDUP_REMOVED lines=11> */
.L_x_67:
[----:B------:R-:W-:Y:S05]  /*2f20*/  BSYNC B1 ;  /* 0x0000000000017941 */ /* 0x000fea0003800000 */
.L_x_66:
[----:B------:R-:W-:Y:S01]  /*2f30*/  @!P4 IMAD R71, R71, R89, R88 ;  /* 0x000000594747c224 */ /* 0x000fe200078e0258 */
[----:B------:R-:W-:Y:S04]  /*2f40*/  BSSY B1, `(.L_x_68) ;  /* 0x0000006000017945 */ /* 0x000fe80003800000 */
[----:B------:R0:W-:Y:S01]  /*2f50*/  @!P4 STG.E.U8 desc[UR36][R6.64+0x19], R71 ;  /* 0x000019470600c986 */ /* 0x0001e2000c101124 */
[----:B------:R-:W-:Y:S05]  /*2f60*/  @P3 BRA `(.L_x_69) ;  /* 0x00000000000c3947 */ /* 0x000fea0003800000 */
[----:B--2---:R-:W3:Y:S02]  /*2f70*/  LDG.E.U8 R91, desc[UR36][R96.64+0x20] ;  /* 0x00002024605b7981 */ /* 0x004ee4000c1e1100 */
[----:B---3--:R-:W-:-:S05]  /*2f80*/  PRMT R57, R91, 0x8880, RZ ;  /* 0x000088805b397816 */ /* 0x008fca00000000ff */
[----:B------:R-:W-:-:S07]  /*2f90*/  IMAD R88, R57, R90, RZ ;  /* 0x0000005a39587224 */ /* 0x000fce00078e02ff */
.L_x_69:
[----:B------:R-:W-:Y:S05]  /*2fa0*/  BSYNC B1 ;  /* 0x0000000000017941 */ /* 0x000fea0003800000 */
.L_x_68:
[----:B---3--:R-:W-:Y:S01]  /*2fb0*/  @!P3 IMAD R57, R72, R89, R88 ;  /* 0x000000594839b224 */ /* 0x008fe200078e0258 */
[----:B------:R-:W-:Y:S04]  /*2fc0*/  BSSY B1, `(.L_x_70) ;  /* 0x0000006000017945 */ /* 0x000fe80003800000 */
[----:B------:R3:W-:Y:S01]  /*2fd0*/  @!P3 STG.E.U8 desc[UR36][R94.64+0x20], R57 ;  /* 0x000020395e00b986 */ /* 0x0007e2000c101124 */
[----:B------:R-:W-:Y:S05]  /*2fe0*/  @P5 BRA `(.L_x_71) ;  /* 0x00000000000c5947 */ /* 0x000fea0003800000 */
[----:B--2---:R-:W3:Y:S02]  /*2ff0*/  LDG.E.U8 R91, desc[UR36][R96.64+0x21] ;  /* 0x00002124605b7981 */ /* 0x004ee4000c1e1100 */
[----:B---3--:R-:W-:-:S05]  /*3000*/  PRMT R57, R91, 0x8880, RZ ;  /* 0x000088805b397816 */ /* 0x008fca00000000ff */
[----:B------:R-:W-:-:S07]  /*3010*/  IMAD R88, R57, R90, RZ ;  /* 0x0000005a39587224 */ /* 0x000fce00078e02ff */
.L_x_71:
[----:B------:R-:W-:Y:S05]  /*3020*/  BSYNC B1 ;  /* 0x0000000000017941 */ /* 0x000fea0003800000 */
.L_x_70:
[----:B------:R-:W-:Y:S01]  /*3030*/  @!P5 IMAD R73, R73, R89, R88 ;  /* 0x000000594949d224 */ /* 0x000fe200078e0258 */
[----:B------:R-:W-:Y:S04]  /*3040*/  BSSY B1, `(.L_x_72) ;  /* 0x0000006000017945 */ /* 0x000fe80003800000 */
[----:B------:R0:W-:Y:S01]  /*3050*/  @!P5 STG.E.U8 desc[UR36][R94.64+0x21], R73 ;  /* 0x000021495e00d986 */ /* 0x0001e2000c101124 */
[----:B------:R-:W-:Y:S05]  /*3060*/  @P2 BRA `(.L_x_73) ;  /* 0x00000000000c2947 */ /* 0x000fea0003800000 */
[----:B--2---:R-:W3:Y:S02]  /*3070*/  LDG.E.U8 R91, desc[UR36][R100.64+0x20] ;  /* 0x00002024645b7981 */ /* 0x004ee4000c1e1100 */
[----:B---3--:R-:W-:-:S05]  /*3080*/  PRMT R57, R91, 0x8880, RZ ;  /* 0x000088805b397816 */ /* 0x008fca00000000ff */
[----:B------:R-:W-:-:S07]  /*3090*/  IMAD R88, R57, R90, RZ ;  /* 0x0000005a39587224 */ /* 0x000fce00078e02ff */
.L_x_73:
[----:B------:R-:W-:Y:S05]  /*30a0*/  BSYNC B1 ;  /* 0x0000000000017941 */ /* 0x000fea0003800000 */
.L_x_72:
        /* <DEDUP_REMOVED lines=11> */
.L_x_75:
[----:B------:R-:W-:Y:S05]  /*3160*/  BSYNC B1 ;  /* 0x0000000000017941 */ /* 0x000fea0003800000 */
.L_x_74:
[----:B------:R-:W-:Y:S01]  /*3170*/  @!P4 IMAD R75, R75, R89, R88 ;  /* 0x000000594b4bc224 */ /* 0x000fe200078e0258 */
[----:B------:R-:W-:Y:S04]  /*3180*/  BSSY B1, `(.L_x_76) ;  /* 0x0000006000017945 */ /* 0x000fe80003800000 */
[----:B------:R0:W-:Y:S01]  /*3190*/  @!P4 STG.E.U8 desc[UR36][R6.64+0x21], R75 ;  /* 0x0000214b0600c986 */ /* 0x0001e2000c101124 */
[----:B------:R-:W-:Y:S05]  /*31a0*/  @P3 BRA `(.L_x_77) ;  /* 0x00000000000c3947 */ /* 0x000fea0003800000 */
[----:B--2---:R-:W3:Y:S02]  /*31b0*/  LDG.E.U8 R91, desc[UR36][R96.64+0x28] ;  /* 0x00002824605b7981 */ /* 0x004ee4000c1e1100 */
[----:B---3--:R-:W-:-:S05]  /*31c0*/  PRMT R57, R91, 0x8880, RZ ;  /* 0x000088805b397816 */ /* 0x008fca00000000ff */
[----:B------:R-:W-:-:S07]  /*31d0*/  IMAD R88, R57, R90, RZ ;  /* 0x0000005a39587224 */ /* 0x000fce00078e02ff */
.L_x_77:
[----:B------:R-:W-:Y:S05]  /*31e0*/  BSYNC B1 ;  /* 0x0000000000017941 */ /* 0x000fea0003800000 */
.L_x_76:
[----:B---3--:R-:W-:Y:S01]  /*31f0*/  @!P3 IMAD R57, R76, R89, R88 ;  /* 0x000000594c39b224 */ /* 0x008fe200078e0258 */
[----:B------:R-:W-:Y:S04]  /*3200*/  BSSY B1, `(.L_x_78) ;  /* 0x0000006000017945 */ /* 0x000fe80003800000 */
[----:B------:R3:W-:Y:S01]  /*3210*/  @!P3 STG.E.U8 desc[UR36][R94.64+0x28], R57 ;  /* 0x000028395e00b986 */ /* 0x0007e2000c101124 */
[----:B------:R-:W-:Y:S05]  /*3220*/  @P5 BRA `(.L_x_79) ;  /* 0x00000000000c5947 */ /* 0x000fea0003800000 */
[----:B--2---:R-:W3:Y:S02]  /*3230*/  LDG.E.U8 R91, desc[UR36][R96.64+0x29] ;  /* 0x00002924605b7981 */ /* 0x004ee4000c1e1100 */
[----:B---3--:R-:W-:-:S05]  /*3240*/  PRMT R57, R91, 0x8880, RZ ;  /* 0x000088805b397816 */ /* 0x008fca00000000ff */
[----:B------:R-:W-:-:S07]  /*3250*/  IMAD R88, R57, R90, RZ ;  /* 0x0000005a39587224 */ /* 0x000fce00078e02ff */
.L_x_79:
[----:B------:R-:W-:Y:S05]  /*3260*/  BSYNC B1 ;  /* 0x0000000000017941 */ /* 0x000fea0003800000 */
.L_x_78:
[----:B------:R-:W-:Y:S01]  /*3270*/  @!P5 IMAD R77, R77, R89, R88 ;  /* 0x000000594d4dd224 */ /* 0x000fe200078e0258 */
[----:B------:R-:W-:Y:S04]  /*3280*/  BSSY B1, `(.L_x_80) ;  /* 0x0000006000017945 */ /* 0x000fe80003800000 */
[----:B------:R0:W-:Y:S01]  /*3290*/  @!P5 STG.E.U8 desc[UR36][R94.64+0x29], R77 ;  /* 0x0000294d5e00d986 */ /* 0x0001e2000c101124 */
[----:B------:R-:W-:Y:S05]  /*32a0*/  @P2 BRA `(.L_x_81) ;  /* 0x00000000000c2947 */ /* 0x000fea0003800000 */
[----:B--2---:R-:W3:Y:S02]  /*32b0*/  LDG.E.U8 R91, desc[UR36][R100.64+0x28] ;  /* 0x00002824645b7981 */ /* 0x004ee4000c1e1100 */
[----:B---3--:R-:W-:-:S05]  /*32c0*/  PRMT R57, R91, 0x8880, RZ ;  /* 0x000088805b397816 */ /* 0x008fca00000000ff */
[----:B------:R-:W-:-:S07]  /*32d0*/  IMAD R88, R57, R90, RZ ;  /* 0x0000005a39587224 */ /* 0x000fce00078e02ff */
.L_x_81:
[----:B------:R-:W-:Y:S05]  /*32e0*/  BSYNC B1 ;  /* 0x0000000000017941 */ /* 0x000fea0003800000 */
.L_x_80:
        /* <DEDUP_REMOVED lines=11> */
.L_x_83:
[----:B------:R-:W-:Y:S05]  /*33a0*/  BSYNC B1 ;  /* 0x0000000000017941 */ /* 0x000fea0003800000 */
.L_x_82:
[----:B------:R-:W-:Y:S01]  /*33b0*/  @!P4 IMAD R79, R79, R89, R88 ;  /* 0x000000594f4fc224 */ /* 0x000fe200078e0258 */
[----:B------:R-:W-:Y:S04]  /*33c0*/  BSSY B1, `(.L_x_84) ;  /* 0x0000006000017945 */ /* 0x000fe80003800000 */
[----:B------:R0:W-:Y:S01]  /*33d0*/  @!P4 STG.E.U8 desc[UR36][R6.64+0x29], R79 ;  /* 0x0000294f0600c986 */ /* 0x0001e2000c101124 */
[----:B------:R-:W-:Y:S05]  /*33e0*/  @P3 BRA `(.L_x_85) ;  /* 0x00000000000c3947 */ /* 0x000fea0003800000 */
[----:B--2---:R-:W3:Y:S02]  /*33f0*/  LDG.E.U8 R91, desc[UR36][R96.64+0x30] ;  /* 0x00003024605b7981 */ /* 0x004ee4000c1e1100 */
[----:B---3--:R-:W-:-:S05]  /*3400*/  PRMT R57, R91, 0x8880, RZ ;  /* 0x000088805b397816 */ /* 0x008fca00000000ff */
[----:B------:R-:W-:-:S07]  /*3410*/  IMAD R88, R57, R90, RZ ;  /* 0x0000005a39587224 */ /* 0x000fce00078e02ff */
.L_x_85:
[----:B------:R-:W-:Y:S05]  /*3420*/  BSYNC B1 ;  /* 0x0000000000017941 */ /* 0x000fea0003800000 */
.L_x_84:
[----:B---3--:R-:W-:Y:S01]  /*3430*/  @!P3 IMAD R57, R80, R89, R88 ;  /* 0x000000595039b224 */ /* 0x008fe200078e0258 */
[----:B------:R-:W-:Y:S04]  /*3440*/  BSSY B1, `(.L_x_86) ;  /* 0x0000006000017945 */ /* 0x000fe80003800000 */
[----:B------:R3:W-:Y:S01]  /*3450*/  @!P3 STG.E.U8 desc[UR36][R94.64+0x30], R57 ;  /* 0x000030395e00b986 */ /* 0x0007e2000c101124 */
[----:B------:R-:W-:Y:S05]  /*3460*/  @P5 BRA `(.L_x_87) ;  /* 0x00000000000c5947 */ /* 0x000fea0003800000 */
[----:B--2---:R-:W3:Y:S02]  /*3470*/  LDG.E.U8 R91, desc[UR36][R96.64+0x31] ;  /* 0x00003124605b7981 */ /* 0x004ee4000c1e1100 */
[----:B---3--:R-:W-:-:S05]  /*3480*/  PRMT R57, R91, 0x8880, RZ ;  /* 0x000088805b397816 */ /* 0x008fca00000000ff */
[----:B------:R-:W-:-:S07]  /*3490*/  IMAD R88, R57, R90, RZ ;  /* 0x0000005a39587224 */ /* 0x000fce00078e02ff */
.L_x_87:
[----:B------:R-:W-:Y:S05]  /*34a0*/  BSYNC B1 ;  /* 0x0000000000017941 */ /* 0x000fea0003800000 */
.L_x_86:
[----:B------:R-:W-:Y:S01]  /*34b0*/  @!P5 IMAD R81, R81, R89, R88 ;  /* 0x000000595151d224 */ /* 0x000fe200078e0258 */
[----:B------:R-:W-:Y:S04]  /*34c0*/  BSSY B1, `(.L_x_88) ;  /* 0x0000006000017945 */ /* 0x000fe80003800000 */
[----:B------:R0:W-:Y:S01]  /*34d0*/  @!P5 STG.E.U8 desc[UR36][R94.64+0x31], R81 ;  /* 0x000031515e00d986 */ /* 0x0001e2000c101124 */
[----:B------:R-:W-:Y:S05]  /*34e0*/  @P2 BRA `(.L_x_89) ;  /* 0x00000000000c2947 */ /* 0x000fea0003800000 */
[----:B--2---:R-:W3:Y:S02]  /*34f0*/  LDG.E.U8 R91, desc[UR36][R100.64+0x30] ;  /* 0x00003024645b7981 */ /* 0x004ee4000c1e1100 */
[----:B---3--:R-:W-:-:S05]  /*3500*/  PRMT R57, R91, 0x8880, RZ ;  /* 0x000088805b397816 */ /* 0x008fca00000000ff */
[----:B------:R-:W-:-:S07]  /*3510*/  IMAD R88, R57, R90, RZ ;  /* 0x0000005a39587224 */ /* 0x000fce00078e02ff */
.L_x_89:
[----:B------:R-:W-:Y:S05]  /*3520*/  BSYNC B1 ;  /* 0x0000000000017941 */ /* 0x000fea0003800000 */
.L_x_88:
[C---:B------:R-:W-:Y:S01]  /*3530*/  ISETP.LT.OR P4, PT, R3.reuse, 0x32, !P1 ;  /* 0x000000320300780c */ /* 0x040fe20004f81670 */
[----:B---3--:R-:W-:Y:S01]  /*3540*/  @!P2 IMAD R57, R82, R89, R88 ;  /* 0x000000595239a224 */ /* 0x008fe200078e0258 */
[----:B------:R-:W-:Y:S01]  /*3550*/  BSSY B1, `(.L_x_90) ;  /* 0x000000b000017945 */ /* 0x000fe20003800000 */
[----:B------:R-:W-:Y:S02]  /*3560*/  ISETP.LT.OR P3, PT, R3, 0x39, !P0 ;  /* 0x000000390300780c */ /* 0x000fe40004761670 */
[----:B------:R-:W-:Y:S01]  /*3570*/  IADD3 R107, P5, R107, 0x80, RZ ;  /* 0x000000806b6b7810 */ /* 0x000fe20007fbe0ff */
[----:B------:R3:W-:Y:S01]  /*3580*/  @!P2 STG.E.U8 desc[UR36][R6.64+0x30], R57 ;  /* 0x000030390600a986 */ /* 0x0007e2000c101124 */
[C---:B------:R-:W-:Y:S02]  /*3590*/  ISETP.LT.OR P2, PT, R3.reuse, 0x39, !P1 ;  /* 0x000000390300780c */ /* 0x040fe40004f41670 */
[C---:B------:R-:W-:Y:S02]  /*35a0*/  ISETP.LT.OR P0, PT, R3.reuse, 0x3a, !P0 ;  /* 0x0000003a0300780c */ /* 0x040fe40004701670 */
[----:B------:R-:W-:-:S02]  /*35b0*/  ISETP.LT.OR P1, PT, R3, 0x3a, !P1 ;  /* 0x0000003a0300780c */ /* 0x000fc40004f21670 */
[----:B------:R-:W-:Y:S11]  /*35c0*/  @P4 BRA `(.L_x_91) ;  /* 0x00000000000c4947 */ /* 0x000ff60003800000 */
[----:B--2---:R-:W3:Y:S02]  /*35d0*/  LDG.E.U8 R91, desc[UR36][R100.64+0x31] ;  /* 0x00003124645b7981 */ /* 0x004ee4000c1e1100 */
[----:B---3--:R-:W-:-:S05]  /*35e0*/  PRMT R57, R91, 0x8880, RZ ;  /* 0x000088805b397816 */ /* 0x008fca00000000ff */
[----:B------:R-:W-:-:S07]  /*35f0*/  IMAD R88, R57, R90, RZ ;  /* 0x0000005a39587224 */ /* 0x000fce00078e02ff */
.L_x_91:
[----:B------:R-:W-:Y:S05]  /*3600*/  BSYNC B1 ;  /* 0x0000000000017941 */ /* 0x000fea0003800000 */
.L_x_90:
[----:B------:R-:W-:Y:S01]  /*3610*/  @!P4 IMAD R83, R83, R89, R88 ;  /* 0x000000595353c224 */ /* 0x000fe200078e0258 */
[----:B------:R-:W-:Y:S04]  /*3620*/  BSSY B1, `(.L_x_92) ;  /* 0x0000006000017945 */ /* 0x000fe80003800000 */
[----:B------:R0:W-:Y:S01]  /*3630*/  @!P4 STG.E.U8 desc[UR36][R6.64+0x31], R83 ;  /* 0x000031530600c986 */ /* 0x0001e2000c101124 */
[----:B------:R-:W-:Y:S05]  /*3640*/  @P3 BRA `(.L_x_93) ;  /* 0x00000000000c3947 */ /* 0x000fea0003800000 */
[----:B--2---:R-:W3:Y:S02]  /*3650*/  LDG.E.U8 R91, desc[UR36][R96.64+0x38] ;  /* 0x00003824605b7981 */ /* 0x004ee4000c1e1100 */
[----:B---3--:R-:W-:-:S05]  /*3660*/  PRMT R57, R91, 0x8880, RZ ;  /* 0x000088805b397816 */ /* 0x008fca00000000ff */
[----:B------:R-:W-:-:S07]  /*3670*/  IMAD R88, R57, R90, RZ ;  /* 0x0000005a39587224 */ /* 0x000fce00078e02ff */
.L_x_93:
[----:B------:R-:W-:Y:S05]  /*3680*/  BSYNC B1 ;  /* 0x0000000000017941 */ /* 0x000fea0003800000 */
.L_x_92:
[----:B---3--:R-:W-:Y:S01]  /*3690*/  @!P3 IMAD R57, R84, R89, R88 ;  /* 0x000000595439b224 */ /* 0x008fe200078e0258 */
[----:B------:R-:W-:Y:S01]  /*36a0*/  BSSY B1, `(.L_x_94) ;  /* 0x0000007000017945 */ /* 0x000fe20003800000 */
[----:B----4-:R-:W-:-:S03]  /*36b0*/  IMAD.X R59, RZ, RZ, R5, P5 ;  /* 0x000000ffff3b7224 */ /* 0x010fc600028e0605 */
[----:B------:R3:W-:Y:S01]  /*36c0*/  @!P3 STG.E.U8 desc[UR36][R94.64+0x38], R57 ;  /* 0x000038395e00b986 */ /* 0x0007e2000c101124 */
[----:B------:R-:W-:Y:S05]  /*36d0*/  @P0 BRA `(.L_x_95) ;  /* 0x00000000000c0947 */ /* 0x000fea0003800000 */
[----:B--2---:R-:W2:Y:S02]  /*36e0*/  LDG.E.U8 R91, desc[UR36][R96.64+0x39] ;  /* 0x00003924605b7981 */ /* 0x004ea4000c1e1100 */
[----:B--2---:R-:W-:-:S05]  /*36f0*/  PRMT R5, R91, 0x8880, RZ ;  /* 0x000088805b057816 */ /* 0x004fca00000000ff */
[----:B------:R-:W-:-:S07]  /*3700*/  IMAD R88, R5, R90, RZ ;  /* 0x0000005a05587224 */ /* 0x000fce00078e02ff */
.L_x_95:
[----:B------:R-:W-:Y:S05]  /*3710*/  BSYNC B1 ;  /* 0x0000000000017941 */ /* 0x000fea0003800000 */
.L_x_94:
[----:B------:R-:W-:Y:S01]  /*3720*/  @!P0 IMAD R85, R85, R89, R88 ;  /* 0x0000005955558224 */ /* 0x000fe200078e0258 */
[----:B------:R-:W-:Y:S01]  /*3730*/  BSSY B1, `(.L_x_96) ;  /* 0x0000007000017945 */ /* 0x000fe20003800000 */
[----:B------:R-:W-:-:S03]  /*3740*/  IMAD R4, R59, R92, RZ ;  /* 0x0000005c3b047224 */ /* 0x000fc600078e02ff */
[----:B------:R4:W-:Y:S01]  /*3750*/  @!P0 STG.E.U8 desc[UR36][R94.64+0x39], R85 ;  /* 0x000039555e008986 */ /* 0x0009e2000c101124 */
[----:B------:R-:W-:Y:S05]  /*3760*/  @P2 BRA `(.L_x_97) ;  /* 0x00000000000c2947 */ /* 0x000fea0003800000 */
[----:B--2---:R-:W2:Y:S02]  /*3770*/  LDG.E.U8 R91, desc[UR36][R100.64+0x38] ;  /* 0x00003824645b7981 */ /* 0x004ea4000c1e1100 */
[----:B--2---:R-:W-:-:S05]  /*3780*/  PRMT R5, R91, 0x8880, RZ ;  /* 0x000088805b057816 */ /* 0x004fca00000000ff */
[----:B------:R-:W-:-:S07]  /*3790*/  IMAD R88, R5, R90, RZ ;  /* 0x0000005a05587224 */ /* 0x000fce00078e02ff */
.L_x_97:
[----:B------:R-:W-:Y:S05]  /*37a0*/  BSYNC B1 ;  /* 0x0000000000017941 */ /* 0x000fea0003800000 */
.L_x_96:
[----:B------:R-:W-:Y:S01]  /*37b0*/  @!P2 IMAD R5, R86, R89, R88 ;  /* 0x000000595605a224 */ /* 0x000fe200078e0258 */
[----:B------:R-:W-:Y:S01]  /*37c0*/  BSSY B1, `(.L_x_98) ;  /* 0x0000009000017945 */ /* 0x000fe20003800000 */
[C---:B---3--:R-:W-:Y:S02]  /*37d0*/  IMAD R57, R107.reuse, R93, R4 ;  /* 0x0000005d6b397224 */ /* 0x048fe400078e0204 */
[CC--:B------:R-:W-:Y:S01]  /*37e0*/  IMAD.WIDE.U32 R98, R107.reuse, R92.reuse, R98 ;  /* 0x0000005c6b627225 */ /* 0x0c0fe200078e0062 */
[----:B------:R3:W-:Y:S03]  /*37f0*/  @!P2 STG.E.U8 desc[UR36][R6.64+0x38], R5 ;  /* 0x000038050600a986 */ /* 0x0007e6000c101124 */
[----:B------:R-:W-:Y:S01]  /*3800*/  IMAD.WIDE.U32 R92, R107, R92, R20 ;  /* 0x0000005c6b5c7225 */ /* 0x000fe200078e0014 */
[----:B------:R-:W-:Y:S06]  /*3810*/  @P1 BRA `(.L_x_99) ;  /* 0x00000000000c1947 */ /* 0x000fec0003800000 */
[----:B--2---:R-:W3:Y:S02]  /*3820*/  LDG.E.U8 R91, desc[UR36][R100.64+0x39] ;  /* 0x00003924645b7981 */ /* 0x004ee4000c1e1100 */
[----:B---3--:R-:W-:-:S05]  /*3830*/  PRMT R5, R91, 0x8880, RZ ;  /* 0x000088805b057816 */ /* 0x008fca00000000ff */
[----:B------:R-:W-:-:S07]  /*3840*/  IMAD R88, R5, R90, RZ ;  /* 0x0000005a05587224 */ /* 0x000fce00078e02ff */
.L_x_99:
[----:B------:R-:W-:Y:S05]  /*3850*/  BSYNC B1 ;  /* 0x0000000000017941 */ /* 0x000fea0003800000 */
.L_x_98:
[----:B------:R-:W-:Y:S01]  /*3860*/  @!P1 IMAD R87, R87, R89, R88 ;  /* 0x0000005957579224 */ /* 0x000fe200078e0258 */
[----:B------:R-:W-:Y:S01]  /*3870*/  ISETP.GE.AND P2, PT, R102, 0x81, PT ;  /* 0x000000816600780c */ /* 0x000fe20003f46270 */
[----:B------:R-:W-:Y:S01]  /*3880*/  BSSY B1, `(.L_x_100) ;  /* 0x000000c000017945 */ /* 0x000fe20003800000 */
[----:B------:R-:W-:Y:S02]  /*3890*/  IADD3 R4, P5, R92, R12, RZ ;  /* 0x0000000c5c047210 */ /* 0x000fe40007fbe0ff */
[----:B------:R0:W-:Y:S01]  /*38a0*/  @!P1 STG.E.U8 desc[UR36][R6.64+0x39], R87 ;  /* 0x0000395706009986 */ /* 0x0001e2000c101124 */
[----:B------:R-:W-:Y:S02]  /*38b0*/  ISETP.LT.OR P1, PT, R3, 0x1, !P2 ;  /* 0x000000010300780c */ /* 0x000fe40005721670 */
[----:B---3--:R-:W-:Y:S02]  /*38c0*/  IADD3.X R5, R13, R93, R57, P5, !PT ;  /* 0x0000005d0d057210 */ /* 0x008fe40002ffe439 */
[----:B------:R-:W-:-:S02]  /*38d0*/  ISETP.GE.AND P0, PT, R102, 0x89, PT ;  /* 0x000000896600780c */ /* 0x000fc40003f06270 */
[----:B------:R-:W-:Y:S02]  /*38e0*/  IADD3 R12, P4, P3, R14, R12, R98 ;  /* 0x0000000c0e0c7210 */ /* 0x000fe40007b9e062 */
[----:B------:R-:W-:-:S05]  /*38f0*/  ISETP.LT.OR P5, PT, R3, 0x2, !P2 ;  /* 0x000000020300780c */ /* 0x000fca00057a1670 */
[----:B0-----:R-:W-:Y:S08]  /*3900*/  @P1 BRA `(.L_x_101) ;  /* 0x00000000000c1947 */ /* 0x001ff00003800000 */
[----:B--2---:R-:W2:Y:S02]  /*3910*/  LDG.E.U8 R91, desc[UR36][R4.64] ;  /* 0x00000024045b7981 */ /* 0x004ea4000c1e1100 */
[----:B--2---:R-:W-:-:S05]  /*3920*/  PRMT R7, R91, 0x8880, RZ ;  /* 0x000088805b077816 */ /* 0x004fca00000000ff */
[----:B------:R-:W-:-:S07]  /*3930*/  IMAD R88, R7, R90, RZ ;  /* 0x0000005a07587224 */ /* 0x000fce00078e02ff */
.L_x_101:
[----:B------:R-:W-:Y:S05]  /*3940*/  BSYNC B1 ;  /* 0x0000000000017941 */ /* 0x000fea0003800000 */
.L_x_100:
[----:B------:R-:W-:Y:S01]  /*3950*/  @!P1 IMAD R7, R24, R89, R88 ;  /* 0x0000005918079224 */ /* 0x000fe200078e0258 */
[----:B------:R-:W-:Y:S01]  /*3960*/  BSSY B1, `(.L_x_102) ;  /* 0x0000007000017945 */ /* 0x000fe20003800000 */
[----:B------:R-:W-:-:S03]  /*3970*/  IMAD.IADD R98, R57, 0x1, R99 ;  /* 0x0000000139627824 */ /* 0x000fc600078e0263 */
[----:B------:R0:W-:Y:S01]  /*3980*/  @!P1 STG.E.U8 desc[UR36][R8.64], R7 ;  /* 0x0000000708009986 */ /* 0x0001e2000c101124 */
[----:B------:R-:W-:Y:S05]  /*3990*/  @P5 BRA `(.L_x_103) ;  /* 0x00000000000c5947 */ /* 0x000fea0003800000 */
[----:B--2---:R-:W0:Y:S02]  /*39a0*/  LDG.E.U8 R91, desc[UR36][R4.64+0x1] ;  /* 0x00000124045b7981 */ /* 0x004e24000c1e1100 */
[----:B0-----:R-:W-:-:S05]  /*39b0*/  PRMT R7, R91, 0x8880, RZ ;  /* 0x000088805b077816 */ /* 0x001fca00000000ff */
[----:B------:R-:W-:-:S07]  /*39c0*/  IMAD R88, R7, R90, RZ ;  /* 0x0000005a07587224 */ /* 0x000fce00078e02ff */
.L_x_103:
[----:B------:R-:W-:Y:S05]  /*39d0*/  BSYNC B1 ;  /* 0x0000000000017941 */ /* 0x000fea0003800000 */
.L_x_102:
[----:B------:R-:W-:Y:S01]  /*39e0*/  ISETP.LT.OR P1, PT, R3, 0x1, !P0 ;  /* 0x000000010300780c */ /* 0x000fe20004721670 */
[----:B------:R-:W-:Y:S01]  /*39f0*/  @!P5 IMAD R25, R25, R89, R88 ;  /* 0x000000591919d224 */ /* 0x000fe200078e0258 */
[----:B------:R-:W-:Y:S01]  /*3a00*/  BSSY B1, `(.L_x_104) ;  /* 0x000000a000017945 */ /* 0x000fe20003800000 */
[----:B------:R-:W-:Y:S02]  /*3a10*/  IADD3.X R13, R21, R13, R98, P4, P3 ;  /* 0x0000000d150d7210 */ /* 0x000fe400027e6462 */
[C---:B------:R-:W-:Y:S01]  /*3a20*/  ISETP.LT.OR P4, PT, R3.reuse, 0x2, !P0 ;  /* 0x000000020300780c */ /* 0x040fe20004781670 */
[----:B------:R3:W-:Y:S01]  /*3a30*/  @!P5 STG.E.U8 desc[UR36][R8.64+0x1], R25 ;  /* 0x000001190800d986 */ /* 0x0007e2000c101124 */
[C---:B------:R-:W-:Y:S02]  /*3a40*/  ISETP.LT.OR P5, PT, R3.reuse, 0x9, !P2 ;  /* 0x000000090300780c */ /* 0x040fe400057a1670 */
[----:B------:R-:W-:-:S04]  /*3a50*/  ISETP.LT.OR P3, PT, R3, 0xa, !P2 ;  /* 0x0000000a0300780c */ /* 0x000fc80005761670 */
[----:B------:R-:W-:Y:S09]  /*3a60*/  @P1 BRA `(.L_x_105) ;  /* 0x00000000000c1947 */ /* 0x000ff20003800000 */
[----:B--2---:R-:W0:Y:S02]  /*3a70*/  LDG.E.U8 R91, desc[UR36][R12.64] ;  /* 0x000000240c5b7981 */ /* 0x004e24000c1e1100 */
[----:B0-----:R-:W-:-:S05]  /*3a80*/  PRMT R7, R91, 0x8880, RZ ;  /* 0x000088805b077816 */ /* 0x001fca00000000ff */
[----:B------:R-:W-:-:S07]  /*3a90*/  IMAD R88, R7, R90, RZ ;  /* 0x0000005a07587224 */ /* 0x000fce00078e02ff */
.L_x_105:
[----:B------:R-:W-:Y:S05]  /*3aa0*/  BSYNC B1 ;  /* 0x0000000000017941 */ /* 0x000fea0003800000 */
.L_x_104:
[----:B0-----:R-:W-:Y:S01]  /*3ab0*/  @!P1 IMAD R7, R26, R89, R88 ;  /* 0x000000591a079224 */ /* 0x001fe200078e0258 */
[----:B------:R-:W-:Y:S04]  /*3ac0*/  BSSY B1, `(.L_x_106) ;  /* 0x0000006000017945 */ /* 0x000fe80003800000 */
[----:B------:R0:W-:Y:S01]  /*3ad0*/  @!P1 STG.E.U8 desc[UR36][R10.64], R7 ;  /* 0x000000070a009986 */ /* 0x0001e2000c101124 */
[----:B------:R-:W-:Y:S05]  /*3ae0*/  @P4 BRA `(.L_x_107) ;  /* 0x00000000000c4947 */ /* 0x000fea0003800000 */
[----:B--2---:R-:W0:Y:S02]  /*3af0*/  LDG.E.U8 R91, desc[UR36][R12.64+0x1] ;  /* 0x000001240c5b7981 */ /* 0x004e24000c1e1100 */
[----:B0-----:R-:W-:-:S05]  /*3b00*/  PRMT R7, R91, 0x8880, RZ ;  /* 0x000088805b077816 */ /* 0x001fca00000000ff */
[----:B------:R-:W-:-:S07]  /*3b10*/  IMAD R88, R7, R90, RZ ;  /* 0x0000005a07587224 */ /* 0x000fce00078e02ff */
.L_x_107:
[----:B------:R-:W-:Y:S05]  /*3b20*/  BSYNC B1 ;  /* 0x0000000000017941 */ /* 0x000fea0003800000 */
.L_x_106:
[----:B------:R-:W-:Y:S01]  /*3b30*/  @!P4 IMAD R27, R27, R89, R88 ;  /* 0x000000591b1bc224 */ /* 0x000fe200078e0258 */
[----:B------:R-:W-:Y:S04]  /*3b40*/  BSSY B1, `(.L_x_108) ;  /* 0x0000006000017945 */ /* 0x000fe80003800000 */
[----:B------:R0:W-:Y:S01]  /*3b50*/  @!P4 STG.E.U8 desc[UR36][R10.64+0x1], R27 ;  /* 0x0000011b0a00c986 */ /* 0x0001e2000c101124 */
[----:B------:R-:W-:Y:S05]  /*3b60*/  @P5 BRA `(.L_x_109) ;  /* 0x00000000000c5947 */ /* 0x000fea0003800000 */
[----:B--2---:R-:W0:Y:S02]  /*3b70*/  LDG.E.U8 R91, desc[UR36][R4.64+0x8] ;  /* 0x00000824045b7981 */ /* 0x004e24000c1e1100 */
[----:B0-----:R-:W-:-:S05]  /*3b80*/  PRMT R7, R91, 0x8880, RZ ;  /* 0x000088805b077816 */ /* 0x001fca00000000ff */
[----:B------:R-:W-:-:S07]  /*3b90*/  IMAD R88, R7, R90, RZ ;  /* 0x0000005a07587224 */ /* 0x000fce00078e02ff */
.L_x_109:
[----:B------:R-:W-:Y:S05]  /*3ba0*/  BSYNC B1 ;  /* 0x0000000000017941 */ /* 0x000fea0003800000 */
.L_x_108:
[----:B0-----:R-:W-:Y:S01]  /*3bb0*/  @!P5 IMAD R7, R28, R89, R88 ;  /* 0x000000591c07d224 */ /* 0x001fe200078e0258 */
[----:B------:R-:W-:Y:S04]  /*3bc0*/  BSSY B1, `(.L_x_110) ;  /* 0x0000006000017945 */ /* 0x000fe80003800000 */
[----:B------:R0:W-:Y:S01]  /*3bd0*/  @!P5 STG.E.U8 desc[UR36][R8.64+0x8], R7 ;  /* 0x000008070800d986 */ /* 0x0001e2000c101124 */
[----:B------:R-:W-:Y:S05]  /*3be0*/  @P3 BRA `(.L_x_111) ;  /* 0x00000000000c3947 */ /* 0x000fea0003800000 */
[----:B--2---:R-:W0:Y:S02]  /*3bf0*/  LDG.E.U8 R91, desc[UR36][R4.64+0x9] ;  /* 0x00000924045b7981 */ /* 0x004e24000c1e1100 */
[----:B0-----:R-:W-:-:S05]  /*3c00*/  PRMT R7, R91, 0x8880, RZ ;  /* 0x000088805b077816 */ /* 0x001fca00000000ff */
[----:B------:R-:W-:-:S07]  /*3c10*/  IMAD R88, R7, R90, RZ ;  /* 0x0000005a07587224 */ /* 0x000fce00078e02ff */
.L_x_111:
[----:B------:R-:W-:Y:S05]  /*3c20*/  BSYNC B1 ;  /* 0x0000000000017941 */ /* 0x000fea0003800000 */
.L_x_110:
[----:B------:R-:W-:Y:S01]  /*3c30*/  ISETP.LT.OR P5, PT, R3, 0x9, !P0 ;  /* 0x000000090300780c */ /* 0x000fe200047a1670 */
[----:B------:R-:W-:Y:S01]  /*3c40*/  @!P3 IMAD R29, R29, R89, R88 ;  /* 0x000000591d1db224 */ /* 0x000fe200078e0258 */
[----:B------:R-:W-:Y:S01]  /*3c50*/  BSSY B1, `(.L_x_112) ;  /* 0x0000009000017945 */ /* 0x000fe20003800000 */
[C---:B------:R-:W-:Y:S02]  /*3c60*/  ISETP.LT.OR P4, PT, R3.reuse, 0xa, !P0 ;  /* 0x0000000a0300780c */ /* 0x040fe40004781670 */
[C---:B------:R-:W-:Y:S01]  /*3c70*/  ISETP.LT.OR P1, PT, R3.reuse, 0x12, !P2 ;  /* 0x000000120300780c */ /* 0x040fe20005721670 */
[----:B------:R0:W-:Y:S01]  /*3c80*/  @!P3 STG.E.U8 desc[UR36][R8.64+0x9], R29 ;  /* 0x0000091d0800b986 */ /* 0x0001e2000c101124 */
[----:B------:R-:W-:-:S06]  /*3c90*/  ISETP.LT.OR P3, PT, R3, 0x11, !P2 ;  /* 0x000000110300780c */ /* 0x000fcc0005761670 */
[----:B------:R-:W-:Y:S07]  /*3ca0*/  @P5 BRA `(.L_x_113) ;  /* 0x00000000000c5947 */ /* 0x000fee0003800000 */
[----:B--2---:R-:W0:Y:S02]  /*3cb0*/  LDG.E.U8 R91, desc[UR36][R12.64+0x8] ;  /* 0x000008240c5b7981 */ /* 0x004e24000c1e1100 */
[----:B0-----:R-:W-:-:S05]  /*3cc0*/  PRMT R7, R91, 0x8880, RZ ;  /* 0x000088805b077816 */ /* 0x001fca00000000ff */
[----:B------:R-:W-:-:S07]  /*3cd0*/  IMAD R88, R7, R90, RZ ;  /* 0x0000005a07587224 */ /* 0x000fce00078e02ff */
.L_x_113:
[----:B------:R-:W-:Y:S05]  /*3ce0*/  BSYNC B1 ;  /* 0x0000000000017941 */ /* 0x000fea0003800000 */
.L_x_112:
[----:B0-----:R-:W-:Y:S01]  /*3cf0*/  @!P5 IMAD R7, R30, R89, R88 ;  /* 0x000000591e07d224 */ /* 0x001fe200078e0258 */
[----:B------:R-:W-:Y:S04]  /*3d00*/  BSSY B1, `(.L_x_114) ;  /* 0x0000006000017945 */ /* 0x000fe80003800000 */
[----:B------:R0:W-:Y:S01]  /*3d10*/  @!P5 STG.E.U8 desc[UR36][R10.64+0x8], R7 ;  /* 0x000008070a00d986 */ /* 0x0001e2000c101124 */
[----:B------:R-:W-:Y:S05]  /*3d20*/  @P4 BRA `(.L_x_115) ;  /* 0x00000000000c4947 */ /* 0x000fea0003800000 */
[----:B--2---:R-:W0:Y:S02]  /*3d30*/  LDG.E.U8 R91, desc[UR36][R12.64+0x9] ;  /* 0x000009240c5b7981 */ /* 0x004e24000c1e1100 */
[----:B0-----:R-:W-:-:S05]  /*3d40*/  PRMT R7, R91, 0x8880, RZ ;  /* 0x000088805b077816 */ /* 0x001fca00000000ff */
[----:B------:R-:W-:-:S07]  /*3d50*/  IMAD R88, R7, R90, RZ ;  /* 0x0000005a07587224 */ /* 0x000fce00078e02ff */
.L_x_115:
[----:B------:R-:W-:Y:S05]  /*3d60*/  BSYNC B1 ;  /* 0x0000000000017941 */ /* 0x000fea0003800000 */
.L_x_114:
[----:B------:R-:W-:Y:S01]  /*3d70*/  @!P4 IMAD R31, R31, R89, R88 ;  /* 0x000000591f1fc224 */ /* 0x000fe200078e0258 */
[----:B------:R-:W-:Y:S04]  /*3d80*/  BSSY B1, `(.L_x_116) ;  /* 0x0000006000017945 */ /* 0x000fe80003800000 */
[----:B------:R0:W-:Y:S01]  /*3d90*/  @!P4 STG.E.U8 desc[UR36][R10.64+0x9], R31 ;  /* 0x0000091f0a00c986 */ /* 0x0001e2000c101124 */
[----:B------:R-:W-:Y:S05]  /*3da0*/  @P3 BRA `(.L_x_117) ;  /* 0x00000000000c3947 */ /* 0x000fea0003800000 */
[----:B--2---:R-:W0:Y:S02]  /*3db0*/  LDG.E.U8 R91, desc[UR36][R4.64+0x10] ;  /* 0x00001024045b7981 */ /* 0x004e24000c1e1100 */
[----:B0-----:R-:W-:-:S05]  /*3dc0*/  PRMT R7, R91, 0x8880, RZ ;  /* 0x000088805b077816 */ /* 0x001fca00000000ff */
[----:B------:R-:W-:-:S07]  /*3dd0*/  IMAD R88, R7, R90, RZ ;  /* 0x0000005a07587224 */ /* 0x000fce00078e02ff */
.L_x_117:
[----:B------:R-:W-:Y:S05]  /*3de0*/  BSYNC B1 ;  /* 0x0000000000017941 */ /* 0x000fea0003800000 */
.L_x_116:
[----:B0-----:R-:W-:Y:S01]  /*3df0*/  @!P3 IMAD R7, R32, R89, R88 ;  /* 0x000000592007b224 */ /* 0x001fe200078e0258 */
[----:B------:R-:W-:Y:S04]  /*3e00*/  BSSY B1, `(.L_x_118) ;  /* 0x0000006000017945 */ /* 0x000fe80003800000 */
[----:B------:R0:W-:Y:S01]  /*3e10*/  @!P3 STG.E.U8 desc[UR36][R8.64+0x10], R7 ;  /* 0x000010070800b986 */ /* 0x0001e2000c101124 */
[----:B------:R-:W-:Y:S05]  /*3e20*/  @P1 BRA `(.L_x_119) ;  /* 0x00000000000c1947 */ /* 0x000fea0003800000 */
[----:B--2---:R-:W0:Y:S02]  /*3e30*/  LDG.E.U8 R91, desc[UR36][R4.64+0x11] ;  /* 0x00001124045b7981 */ /* 0x004e24000c1e1100 */
[----:B0-----:R-:W-:-:S05]  /*3e40*/  PRMT R7, R91, 0x8880, RZ ;  /* 0x000088805b077816 */ /* 0x001fca00000000ff */
[----:B------:R-:W-:-:S07]  /*3e50*/  IMAD R88, R7, R90, RZ ;  /* 0x0000005a07587224 */ /* 0x000fce00078e02ff */
.L_x_119:
[----:B------:R-:W-:Y:S05]  /*3e60*/  BSYNC B1 ;  /* 0x0000000000017941 */ /* 0x000fea0003800000 */
.L_x_118:
        /* <DEDUP_REMOVED lines=11> */
.L_x_121:
[----:B------:R-:W-:Y:S05]  /*3f20*/  BSYNC B1 ;  /* 0x0000000000017941 */ /* 0x000fea0003800000 */
.L_x_120:
[----:B0-----:R-:W-:Y:S01]  /*3f30*/  @!P4 IMAD R7, R34, R89, R88 ;  /* 0x000000592207c224 */ /* 0x001fe200078e0258 */
[----:B------:R-:W-:Y:S04]  /*3f40*/  BSSY B1, `(.L_x_122) ;  /* 0x0000006000017945 */ /* 0x000fe80003800000 */
[----:B------:R0:W-:Y:S01]  /*3f50*/  @!P4 STG.E.U8 desc[UR36][R10.64+0x10], R7 ;  /* 0x000010070a00c986 */ /* 0x0001e2000c101124 */
[----:B------:R-:W-:Y:S05]  /*3f60*/  @P3 BRA `(.L_x_123) ;  /* 0x00000000000c3947 */ /* 0x000fea0003800000 */
[----:B--2---:R-:W0:Y:S02]  /*3f70*/  LDG.E.U8 R91, desc[UR36][R12.64+0x11] ;  /* 0x000011240c5b7981 */ /* 0x004e24000c1e1100 */
[----:B0-----:R-:W-:-:S05]  /*3f80*/  PRMT R7, R91, 0x8880, RZ ;  /* 0x000088805b077816 */ /* 0x001fca00000000ff */
[----:B------:R-:W-:-:S07]  /*3f90*/  IMAD R88, R7, R90, RZ ;  /* 0x0000005a07587224 */ /* 0x000fce00078e02ff */
.L_x_123:
[----:B------:R-:W-:Y:S05]  /*3fa0*/  BSYNC B1 ;  /* 0x0000000000017941 */ /* 0x000fea0003800000 */
.L_x_122:
[----:B------:R-:W-:Y:S01]  /*3fb0*/  @!P3 IMAD R35, R35, R89, R88 ;  /* 0x000000592323b224 */ /* 0x000fe200078e0258 */
[----:B------:R-:W-:Y:S04]  /*3fc0*/  BSSY B1, `(.L_x_124) ;  /* 0x0000006000017945 */ /* 0x000fe80003800000 */
[----:B------:R0:W-:Y:S01]  /*3fd0*/  @!P3 STG.E.U8 desc[UR36][R10.64+0x11], R35 ;  /* 0x000011230a00b986 */ /* 0x0001e2000c101124 */
[----:B------:R-:W-:Y:S05]  /*3fe0*/  @P5 BRA `(.L_x_125) ;  /* 0x00000000000c5947 */ /* 0x000fea0003800000 */
[----:B--2---:R-:W0:Y:S02]  /*3ff0*/  LDG.E.U8 R91, desc[UR36][R4.64+0x18] ;  /* 0x00001824045b7981 */ /* 0x004e24000c1e1100 */
[----:B0-----:R-:W-:-:S05]  /*4000*/  PRMT R7, R91, 0x8880, RZ ;  /* 0x000088805b077816 */ /* 0x001fca00000000ff */
[----:B------:R-:W-:-:S07]  /*4010*/  IMAD R88, R7, R90, RZ ;  /* 0x0000005a07587224 */ /* 0x000fce00078e02ff */
.L_x_125:
[----:B------:R-:W-:Y:S05]  /*4020*/  BSYNC B1 ;  /* 0x0000000000017941 */ /* 0x000fea0003800000 */
.L_x_124:
[----:B0-----:R-:W-:Y:S01]  /*4030*/  @!P5 IMAD R7, R36, R89, R88 ;  /* 0x000000592407d224 */ /* 0x001fe200078e0258 */
[----:B------:R-:W-:Y:S04]  /*4040*/  BSSY B1, `(.L_x_126) ;  /* 0x0000006000017945 */ /* 0x000fe80003800000 */
[----:B------:R0:W-:Y:S01]  /*4050*/  @!P5 STG.E.U8 desc[UR36][R8.64+0x18], R7 ;  /* 0x000018070800d986 */ /* 0x0001e2000c101124 */
[----:B------:R-:W-:Y:S05]  /*4060*/  @P1 BRA `(.L_x_127) ;  /* 0x00000000000c1947 */ /* 0x000fea0003800000 */
[----:B--2---:R-:W0:Y:S02]  /*4070*/  LDG.E.U8 R91, desc[UR36][R4.64+0x19] ;  /* 0x00001924045b7981 */ /* 0x004e24000c1e1100 */
[----:B0-----:R-:W-:-:S05]  /*4080*/  PRMT R7, R91, 0x8880, RZ ;  /* 0x000088805b077816 */ /* 0x001fca00000000ff */
[----:B------:R-:W-:-:S07]  /*4090*/  IMAD R88, R7, R90, RZ ;  /* 0x0000005a07587224 */ /* 0x000fce00078e02ff */
.L_x_127:
[----:B------:R-:W-:Y:S05]  /*40a0*/  BSYNC B1 ;  /* 0x0000000000017941 */ /* 0x000fea0003800000 */
.L_x_126:
        /* <DEDUP_REMOVED lines=11> */
.L_x_129:
[----:B------:R-:W-:Y:S05]  /*4160*/  BSYNC B1 ;  /* 0x0000000000017941 */ /* 0x000fea0003800000 */
.L_x_128:
[----:B0-----:R-:W-:Y:S01]  /*4170*/  @!P4 IMAD R7, R38, R89, R88 ;  /* 0x000000592607c224 */ /* 0x001fe200078e0258 */
[----:B------:R-:W-:Y:S04]  /*4180*/  BSSY B1, `(.L_x_130) ;  /* 0x0000006000017945 */ /* 0x000fe80003800000 */
[----:B------:R0:W-:Y:S01]  /*4190*/  @!P4 STG.E.U8 desc[UR36][R10.64+0x18], R7 ;  /* 0x000018070a00c986 */ /* 0x0001e2000c101124 */
[----:B------:R-:W-:Y:S05]  /*41a0*/  @P3 BRA `(.L_x_131) ;  /* 0x00000000000c3947 */ /* 0x000fea0003800000 */
[----:B--2---:R-:W0:Y:S02]  /*41b0*/  LDG.E.U8 R91, desc[UR36][R12.64+0x19] ;  /* 0x000019240c5b7981 */ /* 0x004e24000c1e1100 */
[----:B0-----:R-:W-:-:S05]  /*41c0*/  PRMT R7, R91, 0x8880, RZ ;  /* 0x000088805b077816 */ /* 0x001fca00000000ff */
[----:B------:R-:W-:-:S07]  /*41d0*/  IMAD R88, R7, R90, RZ ;  /* 0x0000005a07587224 */ /* 0x000fce00078e02ff */
.L_x_131:
[----:B------:R-:W-:Y:S05]  /*41e0*/  BSYNC B1 ;  /* 0x0000000000017941 */ /* 0x000fea0003800000 */
.L_x_130:
[----:B------:R-:W-:Y:S01]  /*41f0*/  @!P3 IMAD R39, R39, R89, R88 ;  /* 0x000000592727b224 */ /* 0x000fe200078e0258 */
[----:B------:R-:W-:Y:S04]  /*4200*/  BSSY B1, `(.L_x_132) ;  /* 0x0000006000017945 */ /* 0x000fe80003800000 */
[----:B------:R0:W-:Y:S01]  /*4210*/  @!P3 STG.E.U8 desc[UR36][R10.64+0x19], R39 ;  /* 0x000019270a00b986 */ /* 0x0001e2000c101124 */
[----:B------:R-:W-:Y:S05]  /*4220*/  @P5 BRA `(.L_x_133) ;  /* 0x00000000000c5947 */ /* 0x000fea0003800000 */
[----:B--2---:R-:W0:Y:S02]  /*4230*/  LDG.E.U8 R91, desc[UR36][R4.64+0x20] ;  /* 0x00002024045b7981 */ /* 0x004e24000c1e1100 */
[----:B0-----:R-:W-:-:S05]  /*4240*/  PRMT R7, R91, 0x8880, RZ ;  /* 0x000088805b077816 */ /* 0x001fca00000000ff */
[----:B------:R-:W-:-:S07]  /*4250*/  IMAD R88, R7, R90, RZ ;  /* 0x0000005a07587224 */ /* 0x000fce00078e02ff */
.L_x_133:
[----:B------:R-:W-:Y:S05]  /*4260*/  BSYNC B1 ;  /* 0x0000000000017941 */ /* 0x000fea0003800000 */
.L_x_132:
[----:B0-----:R-:W-:Y:S01]  /*4270*/  @!P5 IMAD R7, R40, R89, R88 ;  /* 0x000000592807d224 */ /* 0x001fe200078e0258 */
[----:B------:R-:W-:Y:S04]  /*4280*/  BSSY B1, `(.L_x_134) ;  /* 0x0000006000017945 */ /* 0x000fe80003800000 */
[----:B------:R0:W-:Y:S01]  /*4290*/  @!P5 STG.E.U8 desc[UR36][R8.64+0x20], R7 ;  /* 0x000020070800d986 */ /* 0x0001e2000c101124 */
[----:B------:R-:W-:Y:S05]  /*42a0*/  @P1 BRA `(.L_x_135) ;  /* 0x00000000000c1947 */ /* 0x000fea0003800000 */
[----:B--2---:R-:W0:Y:S02]  /*42b0*/  LDG.E.U8 R91, desc[UR36][R4.64+0x21] ;  /* 0x00002124045b7981 */ /* 0x004e24000c1e1100 */
[----:B0-----:R-:W-:-:S05]  /*42c0*/  PRMT R7, R91, 0x8880, RZ ;  /* 0x000088805b077816 */ /* 0x001fca00000000ff */
[----:B------:R-:W-:-:S07]  /*42d0*/  IMAD R88, R7, R90, RZ ;  /* 0x0000005a07587224 */ /* 0x000fce00078e02ff */
.L_x_135:
[----:B------:R-:W-:Y:S05]  /*42e0*/  BSYNC B1 ;  /* 0x0000000000017941 */ /* 0x000fea0003800000 */
.L_x_134:
        /* <DEDUP_REMOVED lines=11> */
.L_x_137:
[----:B------:R-:W-:Y:S05]  /*43a0*/  BSYNC B1 ;  /* 0x0000000000017941 */ /* 0x000fea0003800000 */
.L_x_136:
[----:B0-----:R-:W-:Y:S01]  /*43b0*/  @!P4 IMAD R7, R42, R89, R88 ;  /* 0x000000592a07c224 */ /* 0x001fe200078e0258 */
[----:B------:R-:W-:Y:S04]  /*43c0*/  BSSY B1, `(.L_x_138) ;  /* 0x0000006000017945 */ /* 0x000fe80003800000 */
[----:B------:R0:W-:Y:S01]  /*43d0*/  @!P4 STG.E.U8 desc[UR36][R10.64+0x20], R7 ;  /* 0x000020070a00c986 */ /* 0x0001e2000c101124 */
[----:B------:R-:W-:Y:S05]  /*43e0*/  @P3 BRA `(.L_x_139) ;  /* 0x00000000000c3947 */ /* 0x000fea0003800000 */
[----:B--2---:R-:W0:Y:S02]  /*43f0*/  LDG.E.U8 R91, desc[UR36][R12.64+0x21] ;  /* 0x000021240c5b7981 */ /* 0x004e24000c1e1100 */
[----:B0-----:R-:W-:-:S05]  /*4400*/  PRMT R7, R91, 0x8880, RZ ;  /* 0x000088805b077816 */ /* 0x001fca00000000ff */
[----:B------:R-:W-:-:S07]  /*4410*/  IMAD R88, R7, R90, RZ ;  /* 0x0000005a07587224 */ /* 0x000fce00078e02ff */
.L_x_139:
[----:B------:R-:W-:Y:S05]  /*4420*/  BSYNC B1 ;  /* 0x0000000000017941 */ /* 0x000fea0003800000 */
.L_x_138:
[----:B------:R-:W-:Y:S01]  /*4430*/  @!P3 IMAD R43, R43, R89, R88 ;  /* 0x000000592b2bb224 */ /* 0x000fe200078e0258 */
[----:B------:R-:W-:Y:S04]  /*4440*/  BSSY B1, `(.L_x_140) ;  /* 0x0000006000017945 */ /* 0x000fe80003800000 */
[----:B------:R0:W-:Y:S01]  /*4450*/  @!P3 STG.E.U8 desc[UR36][R10.64+0x21], R43 ;  /* 0x0000212b0a00b986 */ /* 0x0001e2000c101124 */
[----:B------:R-:W-:Y:S05]  /*4460*/  @P5 BRA `(.L_x_141) ;  /* 0x00000000000c5947 */ /* 0x000fea0003800000 */
[----:B--2---:R-:W0:Y:S02]  /*4470*/  LDG.E.U8 R91, desc[UR36][R4.64+0x28] ;  /* 0x00002824045b7981 */ /* 0x004e24000c1e1100 */
[----:B0-----:R-:W-:-:S05]  /*4480*/  PRMT R7, R91, 0x8880, RZ ;  /* 0x000088805b077816 */ /* 0x001fca00000000ff */
[----:B------:R-:W-:-:S07]  /*4490*/  IMAD R88, R7, R90, RZ ;  /* 0x0000005a07587224 */ /* 0x000fce00078e02ff */
.L_x_141:
[----:B------:R-:W-:Y:S05]  /*44a0*/  BSYNC B1 ;  /* 0x0000000000017941 */ /* 0x000fea0003800000 */
.L_x_140:
[----:B0-----:R-:W-:Y:S01]  /*44b0*/  @!P5 IMAD R7, R44, R89, R88 ;  /* 0x000000592c07d224 */ /* 0x001fe200078e0258 */
[----:B------:R-:W-:Y:S04]  /*44c0*/  BSSY B1, `(.L_x_142) ;  /* 0x0000006000017945 */ /* 0x000fe80003800000 */
[----:B------:R0:W-:Y:S01]  /*44d0*/  @!P5 STG.E.U8 desc[UR36][R8.64+0x28], R7 ;  /* 0x000028070800d986 */ /* 0x0001e2000c101124 */
[----:B------:R-:W-:Y:S05]  /*44e0*/  @P1 BRA `(.L_x_143) ;  /* 0x00000000000c1947 */ /* 0x000fea0003800000 */
[----:B--2---:R-:W0:Y:S02]  /*44f0*/  LDG.E.U8 R91, desc[UR36][R4.64+0x29] ;  /* 0x00002924045b7981 */ /* 0x004e24000c1e1100 */
[----:B0-----:R-:W-:-:S05]  /*4500*/  PRMT R7, R91, 0x8880, RZ ;  /* 0x000088805b077816 */ /* 0x001fca00000000ff */
[----:B------:R-:W-:-:S07]  /*4510*/  IMAD R88, R7, R90, RZ ;  /* 0x0000005a07587224 */ /* 0x000fce00078e02ff */
.L_x_143:
[----:B------:R-:W-:Y:S05]  /*4520*/  BSYNC B1 ;  /* 0x0000000000017941 */ /* 0x000fea0003800000 */
.L_x_142:
        /* <DEDUP_REMOVED lines=11> */
.L_x_145:
[----:B------:R-:W-:Y:S05]  /*45e0*/  BSYNC B1 ;  /* 0x0000000000017941 */ /* 0x000fea0003800000 */
.L_x_144:
[----:B0-----:R-:W-:Y:S01]  /*45f0*/  @!P4 IMAD R7, R46, R89, R88 ;  /* 0x000000592e07c224 */ /* 0x001fe200078e0258 */
[----:B------:R-:W-:Y:S04]  /*4600*/  BSSY B1, `(.L_x_146) ;  /* 0x0000006000017945 */ /* 0x000fe80003800000 */
[----:B------:R0:W-:Y:S01]  /*4610*/  @!P4 STG.E.U8 desc[UR36][R10.64+0x28], R7 ;  /* 0x000028070a00c986 */ /* 0x0001e2000c101124 */
[----:B------:R-:W-:Y:S05]  /*4620*/  @P3 BRA `(.L_x_147) ;  /* 0x00000000000c3947 */ /* 0x000fea0003800000 */
[----:B--2---:R-:W0:Y:S02]  /*4630*/  LDG.E.U8 R91, desc[UR36][R12.64+0x29] ;  /* 0x000029240c5b7981 */ /* 0x004e24000c1e1100 */
[----:B0-----:R-:W-:-:S05]  /*4640*/  PRMT R7, R91, 0x8880, RZ ;  /* 0x000088805b077816 */ /* 0x001fca00000000ff */
[----:B------:R-:W-:-:S07]  /*4650*/  IMAD R88, R7, R90, RZ ;  /* 0x0000005a07587224 */ /* 0x000fce00078e02ff */
.L_x_147:
[----:B------:R-:W-:Y:S05]  /*4660*/  BSYNC B1 ;  /* 0x0000000000017941 */ /* 0x000fea0003800000 */
.L_x_146:
[----:B------:R-:W-:Y:S01]  /*4670*/  @!P3 IMAD R47, R47, R89, R88 ;  /* 0x000000592f2fb224 */ /* 0x000fe200078e0258 */
[----:B------:R-:W-:Y:S04]  /*4680*/  BSSY B1, `(.L_x_148) ;  /* 0x0000006000017945 */ /* 0x000fe80003800000 */
[----:B------:R0:W-:Y:S01]  /*4690*/  @!P3 STG.E.U8 desc[UR36][R10.64+0x29], R47 ;  /* 0x0000292f0a00b986 */ /* 0x0001e2000c101124 */
[----:B------:R-:W-:Y:S05]  /*46a0*/  @P5 BRA `(.L_x_149) ;  /* 0x00000000000c5947 */ /* 0x000fea0003800000 */
[----:B--2---:R-:W0:Y:S02]  /*46b0*/  LDG.E.U8 R91, desc[UR36][R4.64+0x30] ;  /* 0x00003024045b7981 */ /* 0x004e24000c1e1100 */
[----:B0-----:R-:W-:-:S05]  /*46c0*/  PRMT R7, R91, 0x8880, RZ ;  /* 0x000088805b077816 */ /* 0x001fca00000000ff */
[----:B------:R-:W-:-:S07]  /*46d0*/  IMAD R88, R7, R90, RZ ;  /* 0x0000005a07587224 */ /* 0x000fce00078e02ff */
.L_x_149:
[----:B------:R-:W-:Y:S05]  /*46e0*/  BSYNC B1 ;  /* 0x0000000000017941 */ /* 0x000fea0003800000 */
.L_x_148:
[----:B0-----:R-:W-:Y:S01]  /*46f0*/  @!P5 IMAD R7, R48, R89, R88 ;  /* 0x000000593007d224 */ /* 0x001fe200078e0258 */
[----:B------:R-:W-:Y:S04]  /*4700*/  BSSY B1, `(.L_x_150) ;  /* 0x0000006000017945 */ /* 0x000fe80003800000 */
[----:B------:R0:W-:Y:S01]  /*4710*/  @!P5 STG.E.U8 desc[UR36][R8.64+0x30], R7 ;  /* 0x000030070800d986 */ /* 0x0001e2000c101124 */
[----:B------:R-:W-:Y:S05]  /*4720*/  @P1 BRA `(.L_x_151) ;  /* 0x00000000000c1947 */ /* 0x000fea0003800000 */
[----:B--2---:R-:W0:Y:S02]  /*4730*/  LDG.E.U8 R91, desc[UR36][R4.64+0x31] ;  /* 0x00003124045b7981 */ /* 0x004e24000c1e1100 */
[----:B0-----:R-:W-:-:S05]  /*4740*/  PRMT R7, R91, 0x8880, RZ ;  /* 0x000088805b077816 */ /* 0x001fca00000000ff */
[----:B------:R-:W-:-:S07]  /*4750*/  IMAD R88, R7, R90, RZ ;  /* 0x0000005a07587224 */ /* 0x000fce00078e02ff */
.L_x_151:
[----:B------:R-:W-:Y:S05]  /*4760*/  BSYNC B1 ;  /* 0x0000000000017941 */ /* 0x000fea0003800000 */
.L_x_150:
[----:B------:R-:W-:Y:S01]  /*4770*/  ISETP.LT.OR P4, PT, R3, 0x31, !P0 ;  /* 0x000000310300780c */ /* 0x000fe20004781670 */
[----:B------:R-:W-:Y:S01]  /*4780*/  @!P1 IMAD R49, R49, R89, R88 ;  /* 0x0000005931319224 */ /* 0x000fe200078e0258 */
[----:B------:R-:W-:Y:S01]  /*4790*/  BSSY B1, `(.L_x_152) ;  /* 0x000000a000017945 */ /* 0x000fe20003800000 */
[C---:B------:R-:W-:Y:S02]  /*47a0*/  ISETP.LT.OR P3, PT, R3.reuse, 0x32, !P0 ;  /* 0x000000320300780c */ /* 0x040fe40004761670 */
        /* <DEDUP_REMOVED lines=8> */
.L_x_153:
[----:B------:R-:W-:Y:S05]  /*4830*/  BSYNC B1 ;  /* 0x0000000000017941 */ /* 0x000fea0003800000 */
.L_x_152:
[----:B0-----:R-:W-:Y:S01]  /*4840*/  @!P4 IMAD R7, R50, R89, R88 ;  /* 0x000000593207c224 */ /* 0x001fe200078e0258 */
[----:B------:R-:W-:Y:S04]  /*4850*/  BSSY B1, `(.L_x_154) ;  /* 0x0000006000017945 */ /* 0x000fe80003800000 */
[----:B------:R0:W-:Y:S01]  /*4860*/  @!P4 STG.E.U8 desc[UR36][R10.64+0x30], R7 ;  /* 0x000030070a00c986 */ /* 0x0001e2000c101124 */
[----:B------:R-:W-:Y:S05]  /*4870*/  @P3 BRA `(.L_x_155) ;  /* 0x00000000000c3947 */ /* 0x000fea0003800000 */
[----:B--2---:R-:W0:Y:S02]  /*4880*/  LDG.E.U8 R91, desc[UR36][R12.64+0x31] ;  /* 0x000031240c5b7981 */ /* 0x004e24000c1e1100 */
[----:B0-----:R-:W-:-:S05]  /*4890*/  PRMT R7, R91, 0x8880, RZ ;  /* 0x000088805b077816 */ /* 0x001fca00000000ff */
[----:B------:R-:W-:-:S07]  /*48a0*/  IMAD R88, R7, R90, RZ ;  /* 0x0000005a07587224 */ /* 0x000fce00078e02ff */
.L_x_155:
[----:B------:R-:W-:Y:S05]  /*48b0*/  BSYNC B1 ;  /* 0x0000000000017941 */ /* 0x000fea0003800000 */
.L_x_154:
[----:B------:R-:W-:Y:S01]  /*48c0*/  @!P3 IMAD R51, R51, R89, R88 ;  /* 0x000000593333b224 */ /* 0x000fe200078e0258 */
[----:B------:R-:W-:Y:S04]  /*48d0*/  BSSY B1, `(.L_x_156) ;  /* 0x0000006000017945 */ /* 0x000fe80003800000 */
[----:B------:R0:W-:Y:S01]  /*48e0*/  @!P3 STG.E.U8 desc[UR36][R10.64+0x31], R51 ;  /* 0x000031330a00b986 */ /* 0x0001e2000c101124 */
[----:B------:R-:W-:Y:S05]  /*48f0*/  @P1 BRA `(.L_x_157) ;  /* 0x00000000000c1947 */ /* 0x000fea0003800000 */
[----:B--2---:R-:W0:Y:S02]  /*4900*/  LDG.E.U8 R91, desc[UR36][R4.64+0x38] ;  /* 0x00003824045b7981 */ /* 0x004e24000c1e1100 */
[----:B0-----:R-:W-:-:S05]  /*4910*/  PRMT R7, R91, 0x8880, RZ ;  /* 0x000088805b077816 */ /* 0x001fca00000000ff */
[----:B------:R-:W-:-:S07]  /*4920*/  IMAD R88, R7, R90, RZ ;  /* 0x0000005a07587224 */ /* 0x000fce00078e02ff */
.L_x_157:
[----:B------:R-:W-:Y:S05]  /*4930*/  BSYNC B1 ;  /* 0x0000000000017941 */ /* 0x000fea0003800000 */
.L_x_156:
[----:B0-----:R-:W-:Y:S01]  /*4940*/  @!P1 IMAD R7, R52, R89, R88 ;  /* 0x0000005934079224 */ /* 0x001fe200078e0258 */
[----:B------:R-:W-:Y:S04]  /*4950*/  BSSY B1, `(.L_x_158) ;  /* 0x0000006000017945 */ /* 0x000fe80003800000 */
[----:B------:R0:W-:Y:S01]  /*4960*/  @!P1 STG.E.U8 desc[UR36][R8.64+0x38], R7 ;  /* 0x0000380708009986 */ /* 0x0001e2000c101124 */
[----:B------:R-:W-:Y:S05]  /*4970*/  @P2 BRA `(.L_x_159) ;  /* 0x00000000000c2947 */ /* 0x000fea0003800000 */
[----:B--2---:R-:W0:Y:S02]  /*4980*/  LDG.E.U8 R91, desc[UR36][R4.64+0x39] ;  /* 0x00003924045b7981 */ /* 0x004e24000c1e1100 */
[----:B0-----:R-:W-:-:S05]  /*4990*/  PRMT R7, R91, 0x8880, RZ ;  /* 0x000088805b077816 */ /* 0x001fca00000000ff */
[----:B------:R-:W-:-:S07]  /*49a0*/  IMAD R88, R7, R90, RZ ;  /* 0x0000005a07587224 */ /* 0x000fce00078e02ff */
.L_x_159:
[----:B------:R-:W-:Y:S05]  /*49b0*/  BSYNC B1 ;  /* 0x0000000000017941 */ /* 0x000fea0003800000 */
.L_x_158:
[----:B------:R-:W-:Y:S01]  /*49c0*/  @!P2 IMAD R53, R53, R89, R88 ;  /* 0x000000593535a224 */ /* 0x000fe200078e0258 */
[----:B------:R-:W-:Y:S04]  /*49d0*/  BSSY B1, `(.L_x_160) ;  /* 0x0000006000017945 */ /* 0x000fe80003800000 */
[----:B------:R0:W-:Y:S01]  /*49e0*/  @!P2 STG.E.U8 desc[UR36][R8.64+0x39], R53 ;  /* 0x000039350800a986 */ /* 0x0001e2000c101124 */
[----:B------:R-:W-:Y:S05]  /*49f0*/  @P5 BRA `(.L_x_161) ;  /* 0x00000000000c5947 */ /* 0x000fea0003800000 */
[----:B--2---:R-:W2:Y:S02]  /*4a00*/  LDG.E.U8 R91, desc[UR36][R12.64+0x38] ;  /* 0x000038240c5b7981 */ /* 0x004ea4000c1e1100 */
[----:B--2---:R-:W-:-:S05]  /*4a10*/  PRMT R5, R91, 0x8880, RZ ;  /* 0x000088805b057816 */ /* 0x004fca00000000ff */
[----:B------:R-:W-:-:S07]  /*4a20*/  IMAD R88, R5, R90, RZ ;  /* 0x0000005a05587224 */ /* 0x000fce00078e02ff */
.L_x_161:
[----:B------:R-:W-:Y:S05]  /*4a30*/  BSYNC B1 ;  /* 0x0000000000017941 */ /* 0x000fea0003800000 */
.L_x_160:
[----:B------:R-:W-:Y:S01]  /*4a40*/  @!P5 IMAD R5, R54, R89, R88 ;  /* 0x000000593605d224 */ /* 0x000fe200078e0258 */
[----:B------:R-:W-:Y:S01]  /*4a50*/  ISETP.LT.OR P0, PT, R3, 0x3a, !P0 ;  /* 0x0000003a0300780c */ /* 0x000fe20004701670 */
[----:B------:R-:W-:Y:S03]  /*4a60*/  BSSY B1, `(.L_x_162) ;  /* 0x0000006000017945 */ /* 0x000fe60003800000 */
[----:B------:R0:W-:Y:S09]  /*4a70*/  @!P5 STG.E.U8 desc[UR36][R10.64+0x38], R5 ;  /* 0x000038050a00d986 */ /* 0x0001f2000c101124 */
[----:B------:R-:W-:Y:S05]  /*4a80*/  @P0 BRA `(.L_x_163) ;  /* 0x00000000000c0947 */ /* 0x000fea0003800000 */
[----:B--2---:R-:W2:Y:S02]  /*4a90*/  LDG.E.U8 R91, desc[UR36][R12.64+0x39] ;  /* 0x000039240c5b7981 */ /* 0x004ea4000c1e1100 */
[----:B--2---:R-:W-:-:S05]  /*4aa0*/  PRMT R3, R91, 0x8880, RZ ;  /* 0x000088805b037816 */ /* 0x004fca00000000ff */
[----:B------:R-:W-:-:S07]  /*4ab0*/  IMAD R88, R3, R90, RZ ;  /* 0x0000005a03587224 */ /* 0x000fce00078e02ff */
.L_x_163:
[----:B------:R-:W-:Y:S05]  /*4ac0*/  BSYNC B1 ;  /* 0x0000000000017941 */ /* 0x000fea0003800000 */
.L_x_162:
[----:B------:R-:W-:Y:S01]  /*4ad0*/  IMAD R55, R55, R89, R88 ;  /* 0x0000005937377224 */ /* 0x000fe200078e0258 */
[----:B------:R-:W-:Y:S06]  /*4ae0*/  @P0 BRA `(.L_x_164) ;  /* 0x0000000c00180947 */ /* 0x000fec0003800000 */
[----:B------:R0:W-:Y:S01]  /*4af0*/  STG.E.U8 desc[UR36][R10.64+0x39], R55 ;  /* 0x000039370a007986 */ /* 0x0001e2000c101124 */
[----:B------:R-:W-:Y:S05]  /*4b00*/  BRA `(.L_x_164) ;  /* 0x0000000c00107947 */ /* 0x000fea0003800000 */
.L_x_35:
[C---:B------:R-:W-:Y:S02]  /*4b10*/  ISETP.GE.AND P2, PT, R102.reuse, 0x1, PT ;  /* 0x000000016600780c */ /* 0x040fe40003f46270 */
[----:B------:R-:W-:Y:S02]  /*4b20*/  ISETP.GE.AND P1, PT, R102, 0x9, PT ;  /* 0x000000096600780c */ /* 0x000fe40003f26270 */
[C---:B------:R-:W-:Y:S02]  /*4b30*/  ISETP.LT.OR P4, PT, R3.reuse, 0x1, !P2 ;  /* 0x000000010300780c */ /* 0x040fe40005781670 */
[C---:B------:R-:W-:Y:S02]  /*4b40*/  ISETP.LT.OR P5, PT, R3.reuse, 0x2, !P2 ;  /* 0x000000020300780c */ /* 0x040fe400057a1670 */
[C---:B------:R-:W-:Y:S02]  /*4b50*/  ISETP.LT.OR P0, PT, R3.reuse, 0x1, !P1 ;  /* 0x000000010300780c */ /* 0x040fe40004f01670 */
[----:B------:R-:W-:-:S07]  /*4b60*/  ISETP.LT.OR P3, PT, R3, 0x2, !P1 ;  /* 0x000000020300780c */ /* 0x000fce0004f61670 */
[-C--:B------:R-:W-:Y:S02]  /*4b70*/  @!P4 IMAD R5, R56, R89.reuse, RZ ;  /* 0x000000593805c224 */ /* 0x080fe400078e02ff */
[-C--:B------:R-:W-:Y:S02]  /*4b80*/  @!P5 IMAD R57, R57, R89.reuse, RZ ;  /* 0x000000593939d224 */ /* 0x080fe400078e02ff */
[-C--:B------:R-:W-:Y:S01]  /*4b90*/  @!P0 IMAD R13, R58, R89.reuse, RZ ;  /* 0x000000593a0d8224 */ /* 0x080fe200078e02ff */
[----:B------:R0:W-:Y:S01]  /*4ba0*/  @!P4 STG.E.U8 desc[UR36][R94.64], R5 ;  /* 0x000000055e00c986 */ /* 0x0001e2000c101124 */
[----:B------:R-:W-:Y:S01]  /*4bb0*/  ISETP.LT.OR P4, PT, R3, 0x9, !P2 ;  /* 0x000000090300780c */ /* 0x000fe20005781670 */
[----:B------:R-:W-:Y:S02]  /*4bc0*/  @!P3 IMAD R59, R59, R89, RZ ;  /* 0x000000593b3bb224 */ /* 0x000fe400078e02ff */
[----:B------:R-:W-:Y:S01]  /*4bd0*/  @!P5 STG.E.U8 desc[UR36][R94.64+0x1], R57 ;  /* 0x000001395e00d986 */ /* 0x000fe2000c101124 */
[----:B------:R-:W-:-:S03]  /*4be0*/  ISETP.LT.OR P5, PT, R3, 0xa, !P2 ;  /* 0x0000000a0300780c */ /* 0x000fc600057a1670 */
[----:B------:R1:W-:Y:S01]  /*4bf0*/  @!P0 STG.E.U8 desc[UR36][R6.64], R13 ;  /* 0x0000000d06008986 */ /* 0x0003e2000c101124 */
[----:B------:R-:W-:-:S03]  /*4c00*/  ISETP.LT.OR P0, PT, R3, 0x9, !P1 ;  /* 0x000000090300780c */ /* 0x000fc60004f01670 */
[----:B------:R-:W-:Y:S01]  /*4c10*/  @!P3 STG.E.U8 desc[UR36][R6.64+0x1], R59 ;  /* 0x0000013b0600b986 */ /* 0x000fe2000c101124 */
[----:B------:R-:W-:Y:S01]  /*4c20*/  ISETP.LT.OR P3, PT, R3, 0xa, !P1 ;  /* 0x0000000a0300780c */ /* 0x000fe20004f61670 */
[----:B------:R-:W-:-:S04]  /*4c30*/  @!P4 IMAD R15, R60, R89, RZ ;  /* 0x000000593c0fc224 */ /* 0x000fc800078e02ff */
[-C--:B------:R-:W-:Y:S01]  /*4c40*/  @!P5 IMAD R61, R61, R89.reuse, RZ ;  /* 0x000000593d3dd224 */ /* 0x080fe200078e02ff */
[----:B------:R3:W-:Y:S01]  /*4c50*/  @!P4 STG.E.U8 desc[UR36][R94.64+0x8], R15 ;  /* 0x0000080f5e00c986 */ /* 0x0007e2000c101124 */
[C---:B------:R-:W-:Y:S02]  /*4c60*/  ISETP.LT.OR P4, PT, R3.reuse, 0x11, !P2 ;  /* 0x000000110300780c */ /* 0x040fe40005781670 */
[-C--:B0-----:R-:W-:Y:S01]  /*4c70*/  @!P0 IMAD R5, R62, R89.reuse, RZ ;  /* 0x000000593e058224 */ /* 0x081fe200078e02ff */
[----:B------:R-:W-:Y:S01]  /*4c80*/  @!P5 STG.E.U8 desc[UR36][R94.64+0x9], R61 ;  /* 0x0000093d5e00d986 */ /* 0x000fe2000c101124 */
[----:B------:R-:W-:Y:S02]  /*4c90*/  ISETP.LT.OR P5, PT, R3, 0x12, !P2 ;  /* 0x000000120300780c */ /* 0x000fe400057a1670 */
[----:B------:R-:W-:Y:S01]  /*4ca0*/  @!P3 IMAD R63, R63, R89, RZ ;  /* 0x000000593f3fb224 */ /* 0x000fe200078e02ff */
[----:B------:R0:W-:Y:S01]  /*4cb0*/  @!P0 STG.E.U8 desc[UR36][R6.64+0x8], R5 ;  /* 0x0000080506008986 */ /* 0x0001e2000c101124 */
[----:B------:R-:W-:-:S03]  /*4cc0*/  ISETP.LT.OR P0, PT, R3, 0x11, !P1 ;  /* 0x000000110300780c */ /* 0x000fc60004f01670 */
[----:B------:R-:W-:Y:S01]  /*4cd0*/  @!P3 STG.E.U8 desc[UR36][R6.64+0x9], R63 ;  /* 0x0000093f0600b986 */ /* 0x000fe2000c101124 */
[----:B------:R-:W-:Y:S01]  /*4ce0*/  ISETP.LT.OR P3, PT, R3, 0x12, !P1 ;  /* 0x000000120300780c */ /* 0x000fe20004f61670 */
[----:B-1----:R-:W-:-:S04]  /*4cf0*/  @!P4 IMAD R13, R64, R89, RZ ;  /* 0x00000059400dc224 */ /* 0x002fc800078e02ff */
[-C--:B------:R-:W-:Y:S01]  /*4d00*/  @!P5 IMAD R65, R65, R89.reuse, RZ ;  /* 0x000000594141d224 */ /* 0x080fe200078e02ff */
[----:B------:R1:W-:Y:S01]  /*4d10*/  @!P4 STG.E.U8 desc[UR36][R94.64+0x10], R13 ;  /* 0x0000100d5e00c986 */ /* 0x0003e2000c101124 */
[C---:B------:R-:W-:Y:S02]  /*4d20*/  ISETP.LT.OR P4, PT, R3.reuse, 0x19, !P2 ;  /* 0x000000190300780c */ /* 0x040fe40005781670 */
[-C--:B---3--:R-:W-:Y:S01]  /*4d30*/  @!P0 IMAD R15, R66, R89.reuse, RZ ;  /* 0x00000059420f8224 */ /* 0x088fe200078e02ff */
[----:B------:R-:W-:Y:S01]  /*4d40*/  @!P5 STG.E.U8 desc[UR36][R94.64+0x11], R65 ;  /* 0x000011415e00d986 */ /* 0x000fe2000c101124 */
[----:B------:R-:W-:Y:S02]  /*4d50*/  ISETP.LT.OR P5, PT, R3, 0x1a, !P2 ;  /* 0x0000001a0300780c */ /* 0x000fe400057a1670 */
[----:B------:R-:W-:Y:S01]  /*4d60*/  @!P3 IMAD R67, R67, R89, RZ ;  /* 0x000000594343b224 */ /* 0x000fe200078e02ff */
[----:B------:R3:W-:Y:S01]  /*4d70*/  @!P0 STG.E.U8 desc[UR36][R6.64+0x10], R15 ;  /* 0x0000100f06008986 */ /* 0x0007e2000c101124 */
[----:B------:R-:W-:-:S03]  /*4d80*/  ISETP.LT.OR P0, PT, R3, 0x19, !P1 ;  /* 0x000000190300780c */ /* 0x000fc60004f01670 */
[----:B------:R-:W-:Y:S01]  /*4d90*/  @!P3 STG.E.U8 desc[UR36][R6.64+0x11], R67 ;  /* 0x000011430600b986 */ /* 0x000fe2000c101124 */
[----:B------:R-:W-:Y:S01]  /*4da0*/  ISETP.LT.OR P3, PT, R3, 0x1a, !P1 ;  /* 0x0000001a0300780c */ /* 0x000fe20004f61670 */
[----:B0-----:R-:W-:-:S04]  /*4db0*/  @!P4 IMAD R5, R68, R89, RZ ;  /* 0x000000594405c224 */ /* 0x001fc800078e02ff */
[-C--:B------:R-:W-:Y:S01]  /*4dc0*/  @!P5 IMAD R69, R69, R89.reuse, RZ ;  /* 0x000000594545d224 */ /* 0x080fe200078e02ff */
[----:B------:R0:W-:Y:S01]  /*4dd0*/  @!P4 STG.E.U8 desc[UR36][R94.64+0x18], R5 ;  /* 0x000018055e00c986 */ /* 0x0001e2000c101124 */
[C---:B------:R-:W-:Y:S02]  /*4de0*/  ISETP.LT.OR P4, PT, R3.reuse, 0x21, !P2 ;  /* 0x000000210300780c */ /* 0x040fe40005781670 */
[-C--:B-1----:R-:W-:Y:S01]  /*4df0*/  @!P0 IMAD R13, R70, R89.reuse, RZ ;  /* 0x00000059460d8224 */ /* 0x082fe200078e02ff */
[----:B------:R-:W-:Y:S01]  /*4e00*/  @!P5 STG.E.U8 desc[UR36][R94.64+0x19], R69 ;  /* 0x000019455e00d986 */ /* 0x000fe2000c101124 */
[----:B------:R-:W-:Y:S02]  /*4e10*/  ISETP.LT.OR P5, PT, R3, 0x22, !P2 ;  /* 0x000000220300780c */ /* 0x000fe400057a1670 */
[----:B------:R-:W-:Y:S01]  /*4e20*/  @!P3 IMAD R71, R71, R89, RZ ;  /* 0x000000594747b224 */ /* 0x000fe200078e02ff */
[----:B------:R1:W-:Y:S01]  /*4e30*/  @!P0 STG.E.U8 desc[UR36][R6.64+0x18], R13 ;  /* 0x0000180d06008986 */ /* 0x0003e2000c101124 */
[----:B------:R-:W-:-:S03]  /*4e40*/  ISETP.LT.OR P0, PT, R3, 0x21, !P1 ;  /* 0x000000210300780c */ /* 0x000fc60004f01670 */
[----:B------:R-:W-:Y:S01]  /*4e50*/  @!P3 STG.E.U8 desc[UR36][R6.64+0x19], R71 ;  /* 0x000019470600b986 */ /* 0x000fe2000c101124 */
[----:B------:R-:W-:Y:S01]  /*4e60*/  ISETP.LT.OR P3, PT, R3, 0x22, !P1 ;  /* 0x000000220300780c */ /* 0x000fe20004f61670 */
[----:B---3--:R-:W-:-:S04]  /*4e70*/  @!P4 IMAD R15, R72, R89, RZ ;  /* 0x00000059480fc224 */ /* 0x008fc800078e02ff */
        /* <DEDUP_REMOVED lines=32> */
[----:B------:R-:W-:-:S02]  /*5080*/  ISETP.GE.AND P0, PT, R102, 0x81, PT ;  /* 0x000000816600780c */ /* 0x000fc40003f06270 */
[C---:B------:R-:W-:Y:S01]  /*5090*/  ISETP.LT.OR P5, PT, R3.reuse, 0x39, !P1 ;  /* 0x000000390300780c */ /* 0x040fe20004fa1670 */
[----:B------:R-:W-:Y:S01]  /*50a0*/  @!P3 STG.E.U8 desc[UR36][R6.64+0x31], R83 ;  /* 0x000031530600b986 */ /* 0x000fe2000c101124 */
[C---:B------:R-:W-:Y:S01]  /*50b0*/  ISETP.LT.OR P1, PT, R3.reuse, 0x3a, !P1 ;  /* 0x0000003a0300780c */ /* 0x040fe20004f21670 */
[----:B---3--:R-:W-:Y:S01]  /*50c0*/  @!P4 IMAD R15, R84, R89, RZ ;  /* 0x00000059540fc224 */ /* 0x008fe200078e02ff */
[----:B------:R-:W-:-:S03]  /*50d0*/  ISETP.LT.OR P3, PT, R3, 0x1, !P0 ;  /* 0x000000010300780c */ /* 0x000fc60004761670 */
[----:B------:R-:W-:Y:S01]  /*50e0*/  @!P2 IMAD R85, R85, R89, RZ ;  /* 0x000000595555a224 */ /* 0x000fe200078e02ff */
[----:B------:R-:W-:Y:S01]  /*50f0*/  @!P4 STG.E.U8 desc[UR36][R94.64+0x38], R15 ;  /* 0x0000380f5e00c986 */ /* 0x000fe2000c101124 */
[----:B------:R-:W-:-:S03]  /*5100*/  ISETP.LT.OR P4, PT, R3, 0x2, !P0 ;  /* 0x000000020300780c */ /* 0x000fc60004781670 */
[----:B------:R-:W-:Y:S01]  /*5110*/  @!P2 STG.E.U8 desc[UR36][R94.64+0x39], R85 ;  /* 0x000039555e00a986 */ /* 0x000fe2000c101124 */
[-C--:B0-----:R-:W-:Y:S01]  /*5120*/  @!P5 IMAD R5, R86, R89.reuse, RZ ;  /* 0x000000595605d224 */ /* 0x081fe200078e02ff */
[----:B------:R-:W-:Y:S01]  /*5130*/  ISETP.GE.AND P2, PT, R102, 0x89, PT ;  /* 0x000000896600780c */ /* 0x000fe20003f46270 */
[-C--:B------:R-:W-:Y:S02]  /*5140*/  @!P1 IMAD R87, R87, R89.reuse, RZ ;  /* 0x0000005957579224 */ /* 0x080fe400078e02ff */
[----:B-1----:R-:W-:Y:S01]  /*5150*/  @!P3 IMAD R13, R24, R89, RZ ;  /* 0x00000059180db224 */ /* 0x002fe200078e02ff */
[----:B------:R0:W-:Y:S01]  /*5160*/  @!P5 STG.E.U8 desc[UR36][R6.64+0x38], R5 ;  /* 0x000038050600d986 */ /* 0x0001e2000c101124 */
[----:B------:R-:W-:-:S03]  /*5170*/  ISETP.LT.OR P5, PT, R3, 0x1, !P2 ;  /* 0x000000010300780c */ /* 0x000fc600057a1670 */
[----:B------:R-:W-:Y:S01]  /*5180*/  @!P4 IMAD R25, R25, R89, RZ ;  /* 0x000000591919c224 */ /* 0x000fe200078e02ff */
[----:B------:R-:W-:Y:S01]  /*5190*/  @!P1 STG.E.U8 desc[UR36][R6.64+0x39], R87 ;  /* 0x0000395706009986 */ /* 0x000fe2000c101124 */
[----:B------:R-:W-:-:S03]  /*51a0*/  ISETP.LT.OR P1, PT, R3, 0x2, !P2 ;  /* 0x000000020300780c */ /* 0x000fc60005721670 */
[----:B------:R-:W-:Y:S01]  /*51b0*/  @!P3 STG.E.U8 desc[UR36][R8.64], R13 ;  /* 0x0000000d0800b986 */ /* 0x000fe2000c101124 */
[----:B------:R-:W-:-:S03]  /*51c0*/  ISETP.LT.OR P3, PT, R3, 0x9, !P0 ;  /* 0x000000090300780c */ /* 0x000fc60004761670 */
[----:B------:R-:W-:Y:S01]  /*51d0*/  @!P4 STG.E.U8 desc[UR36][R8.64+0x1], R25 ;  /* 0x000001190800c986 */ /* 0x000fe2000c101124 */
[----:B------:R-:W-:Y:S01]  /*51e0*/  ISETP.LT.OR P4, PT, R3, 0xa, !P0 ;  /* 0x0000000a0300780c */ /* 0x000fe20004781670 */
[----:B0-----:R-:W-:-:S04]  /*51f0*/  @!P5 IMAD R5, R26, R89, RZ ;  /* 0x000000591a05d224 */ /* 0x001fc800078e02ff */
[-C--:B------:R-:W-:Y:S01]  /*5200*/  @!P1 IMAD R27, R27, R89.reuse, RZ ;  /* 0x000000591b1b9224 */ /* 0x080fe200078e02ff */
[----:B------:R0:W-:Y:S01]  /*5210*/  @!P5 STG.E.U8 desc[UR36][R10.64], R5 ;  /* 0x000000050a00d986 */ /* 0x0001e2000c101124 */
[C---:B------:R-:W-:Y:S02]  /*5220*/  ISETP.LT.OR P5, PT, R3.reuse, 0x9, !P2 ;  /* 0x000000090300780c */ /* 0x040fe400057a1670 */
[-C--:B------:R-:W-:Y:S01]  /*5230*/  @!P3 IMAD R15, R28, R89.reuse, RZ ;  /* 0x000000591c0fb224 */ /* 0x080fe200078e02ff */
[----:B------:R-:W-:Y:S01]  /*5240*/  @!P1 STG.E.U8 desc[UR36][R10.64+0x1], R27 ;  /* 0x0000011b0a009986 */ /* 0x000fe2000c101124 */
[----:B------:R-:W-:Y:S02]  /*5250*/  ISETP.LT.OR P1, PT, R3, 0xa, !P2 ;  /* 0x0000000a0300780c */ /* 0x000fe40005721670 */
[----:B------:R-:W-:Y:S01]  /*5260*/  @!P4 IMAD R29, R29, R89, RZ ;  /* 0x000000591d1dc224 */ /* 0x000fe200078e02ff */
        /* <DEDUP_REMOVED lines=40> */
[----:B-1----:R-:W-:-:S04]  /*54f0*/  @!P5 IMAD R13, R42, R89, RZ ;  /* 0x000000592a0dd224 */ /* 0x002fc800078e02ff */
        /* <DEDUP_REMOVED lines=12> */
[----:B------:R-:W-:-:S04]  /*55c0*/  @!P1 IMAD R7, R46, R89, RZ ;  /* 0x000000592e079224 */ /* 0x000fc800078e02ff */
[-C--:B------:R-:W-:Y:S01]  /*55d0*/  @!P3 IMAD R47, R47, R89.reuse, RZ ;  /* 0x000000592f2fb224 */ /* 0x080fe200078e02ff */
[----:B------:R1:W-:Y:S01]  /*55e0*/  @!P1 STG.E.U8 desc[UR36][R10.64+0x28], R7 ;  /* 0x000028070a009986 */ /* 0x0003e2000c101124 */
[----:B------:R-:W-:Y:S02]  /*55f0*/  ISETP.LT.OR P1, PT, R3, 0x31, !P2 ;  /* 0x000000310300780c */ /* 0x000fe40005721670 */
[----:B------:R-:W-:Y:S01]  /*5600*/  @!P4 IMAD R49, R49, R89, RZ ;  /* 0x000000593131c224 */ /* 0x000fe200078e02ff */
[----:B------:R3:W-:Y:S01]  /*5610*/  @!P3 STG.E.U8 desc[UR36][R10.64+0x29], R47 ;  /* 0x0000292f0a00b986 */ /* 0x0007e2000c101124 */
[C---:B------:R-:W-:Y:S02]  /*5620*/  ISETP.LT.OR P3, PT, R3.reuse, 0x39, !P0 ;  /* 0x000000390300780c */ /* 0x040fe40004761670 */
[C---:B------:R-:W-:Y:S01]  /*5630*/  ISETP.LT.OR P0, PT, R3.reuse, 0x3a, !P0 ;  /* 0x0000003a0300780c */ /* 0x040fe20004701670 */
[----:B------:R3:W-:Y:S01]  /*5640*/  @!P4 STG.E.U8 desc[UR36][R8.64+0x31], R49 ;  /* 0x000031310800c986 */ /* 0x0007e2000c101124 */
[----:B------:R-:W-:-:S03]  /*5650*/  ISETP.LT.OR P4, PT, R3, 0x32, !P2 ;  /* 0x000000320300780c */ /* 0x000fc60005781670 */
[----:B------:R3:W-:Y:S01]  /*5660*/  @!P5 STG.E.U8 desc[UR36][R8.64+0x30], R13 ;  /* 0x0000300d0800d986 */ /* 0x0007e2000c101124 */
[C---:B------:R-:W-:Y:S02]  /*5670*/  ISETP.LT.OR P5, PT, R3.reuse, 0x39, !P2 ;  /* 0x000000390300780c */ /* 0x040fe400057a1670 */
[----:B------:R-:W-:Y:S01]  /*5680*/  ISETP.LT.OR P2, PT, R3, 0x3a, !P2 ;  /* 0x0000003a0300780c */ /* 0x000fe20005741670 */
[-C--:B------:R-:W-:Y:S02]  /*5690*/  @!P1 IMAD R3, R50, R89.reuse, RZ ;  /* 0x0000005932039224 */ /* 0x080fe400078e02ff */
[-C--:B0-----:R-:W-:Y:S02]  /*56a0*/  @!P3 IMAD R5, R52, R89.reuse, RZ ;  /* 0x000000593405b224 */ /* 0x081fe400078e02ff */
[-C--:B------:R-:W-:Y:S01]  /*56b0*/  @!P0 IMAD R53, R53, R89.reuse, RZ ;  /* 0x0000005935358224 */ /* 0x080fe200078e02ff */
[----:B------:R3:W-:Y:S01]  /*56c0*/  @!P1 STG.E.U8 desc[UR36][R10.64+0x30], R3 ;  /* 0x000030030a009986 */ /* 0x0007e2000c101124 */
[----:B------:R-:W-:-:S04]  /*56d0*/  @!P4 IMAD R51, R51, R89, RZ ;  /* 0x000000593333c224 */ /* 0x000fc800078e02ff */
[-C--:B-1----:R-:W-:Y:S01]  /*56e0*/  @!P5 IMAD R7, R54, R89.reuse, RZ ;  /* 0x000000593607d224 */ /* 0x082fe200078e02ff */
[----:B------:R3:W-:Y:S01]  /*56f0*/  @!P4 STG.E.U8 desc[UR36][R10.64+0x31], R51 ;  /* 0x000031330a00c986 */ /* 0x0007e2000c101124 */
[----:B------:R-:W-:-:S03]  /*5700*/  @!P2 IMAD R55, R55, R89, RZ ;  /* 0x000000593737a224 */ /* 0x000fc600078e02ff */
[----:B------:R3:W-:Y:S04]  /*5710*/  @!P3 STG.E.U8 desc[UR36][R8.64+0x38], R5 ;  /* 0x000038050800b986 */ /* 0x0007e8000c101124 */
[----:B------:R3:W-:Y:S04]  /*5720*/  @!P0 STG.E.U8 desc[UR36][R8.64+0x39], R53 ;  /* 0x0000393508008986 */ /* 0x0007e8000c101124 */
[----:B------:R3:W-:Y:S04]  /*5730*/  @!P5 STG.E.U8 desc[UR36][R10.64+0x38], R7 ;  /* 0x000038070a00d986 */ /* 0x0007e8000c101124 */
[----:B------:R3:W-:Y:S02]  /*5740*/  @!P2 STG.E.U8 desc[UR36][R10.64+0x39], R55 ;  /* 0x000039370a00a986 */ /* 0x0007e4000c101124 */
.L_x_164:
[----:B------:R-:W-:Y:S05]  /*5750*/  BSYNC B0 ;  /* 0x0000000000007941 */ /* 0x000fea0003800000 */
.L_x_34:
[----:B------:R-:W-:Y:S01]  /*5760*/  ULDC UR4, c[0x0][0xc] ;  /* 0x0000030000047ab9 */ /* 0x000fe20000000800 */
[----:B------:R-:W-:Y:S01]  /*5770*/  ULDC UR5, c[0x0][0x10] ;  /* 0x0000040000057ab9 */ /* 0x000fe20000000800 */
[----:B---3--:R-:W3:Y:S01]  /*5780*/  LDC R3, c[0x0][0x14] ;  /* 0x00000500ff037b82 */ /* 0x008ee20000000800 */
[----:B------:R-:W-:Y:S01]  /*5790*/  UIMAD.WIDE.U32 UR4, UR4, UR5, URZ ;  /* 0x00000005040472a5 */ /* 0x000fe2000f8e003f */
[----:B------:R-:W-:Y:S02]  /*57a0*/  IMAD.MOV.U32 R93, RZ, RZ, -0x1 ;  /* 0xffffffffff5d7424 */ /* 0x000fe400078e00ff */
[----:B------:R-:W-:-:S03]  /*57b0*/  IMAD.MOV.U32 R88, RZ, RZ, -0x1 ;  /* 0xffffffffff587424 */ /* 0x000fc600078e00ff */
[----:B---3--:R-:W-:-:S04]  /*57c0*/  IMAD.WIDE.U32 R16, R3, UR4, R16 ;  /* 0x0000000403107c25 */ /* 0x008fc8000f8e0010 */
[----:B------:R-:W-:Y:S01]  /*57d0*/  IMAD R3, R3, UR5, RZ ;  /* 0x0000000503037c24 */ /* 0x000fe2000f8e02ff */
[----:B------:R-:W-:Y:S02]  /*57e0*/  ULDC.64 UR4, c[0x0][0x650] ;  /* 0x0001940000047ab9 */ /* 0x000fe40000000a00 */
[----:B------:R-:W-:Y:S01]  /*57f0*/  ISETP.GE.U32.AND P0, PT, R16, UR4, PT ;  /* 0x0000000410007c0c */ /* 0x000fe2000bf06070 */
[--C-:B------:R-:W-:Y:S01]  /*5800*/  IMAD.IADD R17, R17, 0x1, R3.reuse ;  /* 0x0000000111117824 */ /* 0x100fe200078e0203 */
[----:B------:R-:W-:-:S04]  /*5810*/  PRMT R3, RZ, 0x7610, R3 ;  /* 0x00007610ff037816 */ /* 0x000fc80000000003 */
[----:B------:R-:W-:-:S13]  /*5820*/  ISETP.GE.U32.AND.EX P0, PT, R17, UR5, PT, P0 ;  /* 0x0000000511007c0c */ /* 0x000fda000bf06100 */
[----:B------:R-:W-:Y:S05]  /*5830*/  @P0 BRA `(.L_x_165) ;  /* 0x0000000400640947 */ /* 0x000fea0003800000 */
[----:B------:R-:W3:Y:S01]  /*5840*/  S2R R12, SR_CTAID.X ;  /* 0x00000000000c7919 */ /* 0x000ee20000002500 */
[----:B0-----:R-:W0:Y:S01]  /*5850*/  LDC.64 R10, c[0x0][0x628] ;  /* 0x00018a00ff0a7b82 */ /* 0x001e220000000a00 */
[----:B------:R-:W-:Y:S01]  /*5860*/  ULDC UR4, c[0x0][0x150] ;  /* 0x0000540000047ab9 */ /* 0x000fe20000000800 */
[----:B------:R-:W-:Y:S01]  /*5870*/  IMAD.MOV.U32 R8, RZ, RZ, R16 ;  /* 0x000000ffff087224 */ /* 0x000fe200078e0010 */
[----:B------:R-:W0:Y:S01]  /*5880*/  S2R R24, SR_CTAID.Y ;  /* 0x0000000000187919 */ /* 0x000e220000002600 */
[----:B------:R-:W-:-:S04]  /*5890*/  IMAD.MOV.U32 R9, RZ, RZ, R17 ;  /* 0x000000ffff097224 */ /* 0x000fc800078e0011 */
[----:B------:R-:W1:Y:S08]  /*58a0*/  LDC R21, c[0x0][0x144] ;  /* 0x00005100ff157b82 */ /* 0x000e700000000800 */
[----:B------:R-:W1:Y:S08]  /*58b0*/  LDC R0, c[0x0][0x630] ;  /* 0x00018c00ff007b82 */ /* 0x000e700000000800 */
[----:B------:R-:W1:Y:S01]  /*58c0*/  LDC.64 R14, c[0x0][0x620] ;  /* 0x00018800ff0e7b82 */ /* 0x000e620000000a00 */
[----:B0-----:R-:W-:-:S04]  /*58d0*/  ISETP.NE.U32.AND P0, PT, R10, RZ, PT ;  /* 0x000000ff0a00720c */ /* 0x001fc80003f05070 */
[----:B------:R-:W-:Y:S02]  /*58e0*/  ISETP.NE.AND.EX P0, PT, R11, RZ, PT, P0 ;  /* 0x000000ff0b00720c */ /* 0x000fe40003f05300 */
[----:B---3--:R-:W-:-:S05]  /*58f0*/  I2FP.F32.U32 R3, R12 ;  /* 0x0000000c00037245 */ /* 0x008fca0000201000 */
[----:B------:R-:W-:-:S04]  /*5900*/  FMUL R3, R3, UR4 ;  /* 0x0000000403037c20 */ /* 0x000fc80008400000 */
[----:B------:R0:W3:Y:S02]  /*5910*/  F2I.U32.TRUNC.NTZ R20, R3 ;  /* 0x0000000300147305 */ /* 0x0000e4000020f000 */
[----:B------:R-:W-:Y:S05]  /*5920*/  @!P0 BRA `(.L_x_166) ;  /* 0x0000000000288947 */ /* 0x000fea0003800000 */
[----:B0-----:R-:W0:Y:S02]  /*5930*/  LDC R3, c[0x0][0x634] ;  /* 0x00018d00ff037b82 */ /* 0x001e240000000800 */
        /* <DEDUP_REMOVED lines=9> */
.L_x_166:
[----:B------:R-:W2:Y:S01]  /*59d0*/  LDC.64 R28, c[0x0][0x640] ;  /* 0x00019000ff1c7b82 */ /* 0x000ea20000000a00 */
[-CC-:B-1----:R-:W-:Y:S01]  /*59e0*/  SHF.R.U64 R88, R8, R0.reuse, R9.reuse ;  /* 0x0000000008587219 */ /* 0x182fe20000001209 */
[----:B---3--:R-:W-:Y:S01]  /*59f0*/  IMAD.MOV R20, RZ, RZ, -R20 ;  /* 0x000000ffff147224 */ /* 0x008fe200078e0a14 */
[----:B------:R-:W-:Y:S01]  /*5a00*/  SHF.R.U32.HI R0, RZ, R0, R9 ;  /* 0x00000000ff007219 */ /* 0x000fe20000011609 */
[----:B------:R-:W-:Y:S01]  /*5a10*/  ULDC UR4, c[0x0][0x154] ;  /* 0x0000550000047ab9 */ /* 0x000fe20000000800 */
[----:B0-----:R-:W-:Y:S01]  /*5a20*/  IADD3 R3, P0, RZ, -R88, RZ ;  /* 0x80000058ff037210 */ /* 0x001fe20007f1e0ff */
[----:B------:R-:W-:Y:S02]  /*5a30*/  IMAD R21, R21, R20, R12 ;  /* 0x0000001415157224 */ /* 0x000fe400078e020c */
[----:B------:R-:W0:Y:S01]  /*5a40*/  LDC R6, c[0x0][0x618] ;  /* 0x00018600ff067b82 */ /* 0x000e220000000800 */
[----:B------:R-:W-:Y:S02]  /*5a50*/  IMAD.MOV.U32 R7, RZ, RZ, 0x1 ;  /* 0x00000001ff077424 */ /* 0x000fe400078e00ff */
[----:B------:R-:W-:-:S04]  /*5a60*/  IMAD.X R5, RZ, RZ, ~R0, P0 ;  /* 0x000000ffff057224 */ /* 0x000fc800000e0e00 */
[-C--:B------:R-:W-:Y:S01]  /*5a70*/  IMAD R0, R5, R14.reuse, RZ ;  /* 0x0000000e05007224 */ /* 0x080fe200078e02ff */
[----:B------:R-:W1:Y:S01]  /*5a80*/  LDC R8, c[0x0][0x608] ;  /* 0x00018200ff087b82 */ /* 0x000e620000000800 */
[----:B------:R-:W-:-:S04]  /*5a90*/  IMAD.WIDE.U32 R4, R3, R14, R16 ;  /* 0x0000000e03047225 */ /* 0x000fc800078e0010 */
[----:B------:R-:W-:Y:S01]  /*5aa0*/  IMAD R3, R3, R15, R0 ;  /* 0x0000000f03037224 */ /* 0x000fe200078e0200 */
[----:B------:R-:W-:Y:S02]  /*5ab0*/  I2FP.F32.U32 R0, R24 ;  /* 0x0000001800007245 */ /* 0x000fe40000201000 */
[----:B------:R-:W3:Y:S01]  /*5ac0*/  LDC R26, c[0x0][0x658] ;  /* 0x00019600ff1a7b82 */ /* 0x000ee20000000800 */
[----:B------:R-:W-:Y:S01]  /*5ad0*/  IMAD.IADD R3, R5, 0x1, R3 ;  /* 0x0000000105037824 */ /* 0x000fe200078e0203 */
[----:B--2---:R-:W-:Y:S01]  /*5ae0*/  ISETP.NE.U32.AND P0, PT, R28, RZ, PT ;  /* 0x000000ff1c00720c */ /* 0x004fe20003f05070 */
[----:B------:R-:W-:Y:S01]  /*5af0*/  FMUL R0, R0, UR4 ;  /* 0x0000000400007c20 */ /* 0x000fe20008400000 */
[----:B------:R-:W-:Y:S02]  /*5b00*/  IMAD.MOV.U32 R5, RZ, RZ, -0x1 ;  /* 0xffffffffff057424 */ /* 0x000fe400078e00ff */
[----:B------:R-:W-:Y:S01]  /*5b10*/  ISETP.NE.AND.EX P0, PT, R29, RZ, PT, P0 ;  /* 0x000000ff1d00720c */ /* 0x000fe20003f05300 */
[----:B------:R2:W2:Y:S01]  /*5b20*/  F2I.U32.TRUNC.NTZ R13, R0 ;  /* 0x00000000000d7305 */ /* 0x0004a2000020f000 */
[----:B------:R-:W2:Y:S01]  /*5b30*/  LDC R15, c[0x0][0x148] ;  /* 0x00005200ff0f7b82 */ /* 0x000ea20000000800 */
[----:B0-----:R-:W-:-:S02]  /*5b40*/  SHF.R.U64 R12, R4, R6, R3 ;  /* 0x00000006040c7219 */ /* 0x001fc40000001203 */
[----:B------:R-:W-:-:S05]  /*5b50*/  SHF.R.U32.HI R3, RZ, R6, R3 ;  /* 0x00000006ff037219 */ /* 0x000fca0000011603 */
[----:B------:R-:W0:Y:S01]  /*5b60*/  LDC R20, c[0x0][0x600] ;  /* 0x00018000ff147b82 */ /* 0x000e220000000800 */
[-CC-:B-1----:R-:W-:Y:S02]  /*5b70*/  SHF.R.U64 R10, R12, R8.reuse, R3.reuse ;  /* 0x000000080c0a7219 */ /* 0x182fe40000001203 */
[----:B------:R-:W-:-:S05]  /*5b80*/  SHF.R.U32.HI R3, RZ, R8, R3 ;  /* 0x00000008ff037219 */ /* 0x000fca0000011603 */
[----:B------:R-:W1:Y:S01]  /*5b90*/  LDC R27, c[0x0][0x648] ;  /* 0x00019200ff1b7b82 */ /* 0x000e620000000800 */
[-C--:B---3--:R-:W-:Y:S02]  /*5ba0*/  SHF.L.U32 R4, R5, R26.reuse, RZ ;  /* 0x0000001a05047219 */ /* 0x088fe400000006ff */
[-CC-:B------:R-:W-:Y:S02]  /*5bb0*/  SHF.R.U64 R14, R10, R26.reuse, R3.reuse ;  /* 0x0000001a0a0e7219 */ /* 0x180fe40000001203 */
[----:B------:R-:W-:Y:S02]  /*5bc0*/  SHF.R.U32.HI R5, RZ, R26, R3 ;  /* 0x0000001aff057219 */ /* 0x000fe40000011603 */
[----:B------:R-:W-:Y:S01]  /*5bd0*/  LOP3.LUT R25, RZ, R4, RZ, 0x33, !PT ;  /* 0x00000004ff197212 */ /* 0x000fe200078e33ff */
[----:B------:R-:W3:Y:S01]  /*5be0*/  LDC R30, c[0x0][0x638] ;  /* 0x00018e00ff1e7b82 */ /* 0x000ee20000000800 */
[----:B------:R-:W-:Y:S01]  /*5bf0*/  SHF.L.U32 R26, R7, R26, RZ ;  /* 0x0000001a071a7219 */ /* 0x000fe200000006ff */
[----:B------:R-:W-:-:S06]  /*5c00*/  IMAD.MOV.U32 R4, RZ, RZ, R14 ;  /* 0x000000ffff047224 */ /* 0x000fcc00078e000e */
[----:B------:R-:W0:Y:S01]  /*5c10*/  LDC R31, c[0x0][0x610] ;  /* 0x00018400ff1f7b82 */ /* 0x000e220000000800 */
        /* <DEDUP_REMOVED lines=11> */
.L_x_167:
[----:B------:R-:W-:Y:S01]  /*5cd0*/  ISETP.NE.AND P0, PT, R2, 0x1, PT ;  /* 0x000000010200780c */ /* 0x000fe20003f05270 */
[----:B0-----:R-:W-:Y:S01]  /*5ce0*/  VIADD R7, R20, 0xffffffff ;  /* 0xffffffff14077836 */ /* 0x001fe20000000000 */
[----:B-12---:R-:W-:Y:S01]  /*5cf0*/  SHF.R.U64 R0, R4, R27, R5 ;  /* 0x0000001b04007219 */ /* 0x006fe20000001205 */
[----:B------:R-:W-:Y:S01]  /*5d00*/  IMAD.MOV R13, RZ, RZ, -R13 ;  /* 0x000000ffff0d7224 */ /* 0x000fe200078e0a0d */
[----:B------:R-:W-:Y:S01]  /*5d10*/  LOP3.LUT R5, R10, R25, RZ, 0xc0, !PT ;  /* 0x000000190a057212 */ /* 0x000fe200078ec0ff */
[----:B------:R-:W-:Y:S01]  /*5d20*/  IMAD.MOV.U32 R4, RZ, RZ, 0x1 ;  /* 0x00000001ff047424 */ /* 0x000fe200078e00ff */
[----:B------:R-:W-:Y:S01]  /*5d30*/  LOP3.LUT R12, R12, R7, RZ, 0xc0, !PT ;  /* 0x000000070c0c7212 */ /* 0x000fe200078ec0ff */
[----:B------:R-:W-:Y:S02]  /*5d40*/  IMAD.MOV R3, RZ, RZ, -R0 ;  /* 0x000000ffff037224 */ /* 0x000fe400078e0a00 */
[----:B------:R-:W-:Y:S02]  /*5d50*/  IMAD R0, R26, R0, R5 ;  /* 0x000000001a007224 */ /* 0x000fe400078e0205 */
[----:B---3--:R-:W-:-:S02]  /*5d60*/  IMAD R3, R3, R30, R14 ;  /* 0x0000001e03037224 */ /* 0x008fc400078e020e */
[----:B------:R-:W-:Y:S02]  /*5d70*/  @P0 IMAD R21, R15, R13, R24 ;  /* 0x0000000d0f150224 */ /* 0x000fe400078e0218 */
[----:B------:R-:W-:Y:S01]  /*5d80*/  IMAD R5, R3, R20, R12 ;  /* 0x0000001403057224 */ /* 0x000fe200078e020c */
[----:B------:R-:W-:Y:S01]  /*5d90*/  PRMT R3, R4, 0x7610, R3 ;  /* 0x0000761004037816 */ /* 0x000fe20000000003 */
[----:B------:R-:W-:-:S05]  /*5da0*/  IMAD R0, R0, R31, R21 ;  /* 0x0000001f00007224 */ /* 0x000fca00078e0215 */
[----:B------:R-:W-:Y:S02]  /*5db0*/  SEL R93, R5, R0, !P0 ;  /* 0x00000000055d7207 */ /* 0x000fe40004000000 */
[----:B------:R-:W-:-:S07]  /*5dc0*/  SEL R0, R0, R5, !P0 ;  /* 0x0000000500007207 */ /* 0x000fce0004000000 */
.L_x_165:
[----:B------:R-:W-:Y:S01]  /*5dd0*/  LOP3.LUT P0, RZ, R3, 0xff, RZ, 0xc0, !PT ;  /* 0x000000ff03ff7812 */ /* 0x000fe2000780c0ff */
[----:B------:R-:W-:-:S12]  /*5de0*/  IMAD.MOV.U32 R92, RZ, RZ, R0 ;  /* 0x000000ffff5c7224 */ /* 0x000fd800078e0000 */
[----:B------:R-:W-:Y:S05]  /*5df0*/  @P0 BRA `(.L_x_168) ;  /* 0xffffffb400000947 */ /* 0x000fea000383ffff */
[----:B------:R-:W-:Y:S05]  /*5e00*/  EXIT ;  /* 0x000000000000794d */ /* 0x000fea0003800000 */
.L_x_7:
[----:B0-----:R-:W-:Y:S01]  /*5e10*/  ULDC.64 UR4, c[0x0][0x650] ;  /* 0x0001940000047ab9 */ /* 0x001fe20000000a00 */
        /* <DEDUP_REMOVED lines=25> */
.L_x_170:
[----:B------:R-:W0:Y:S01]  /*5fb0*/  LDC.64 R28, c[0x0][0x640] ;  /* 0x00019000ff1c7b82 */ /* 0x000e220000000a00 */
[-CC-:B------:R-:W-:Y:S01]  /*5fc0*/  SHF.R.U64 R22, R12, R6.reuse, R13.reuse ;  /* 0x000000060c167219 */ /* 0x180fe2000000120d */
[----:B------:R-:W-:Y:S01]  /*5fd0*/  IMAD.MOV.U32 R30, RZ, RZ, 0x1 ;  /* 0x00000001ff1e7424 */ /* 0x000fe200078e00ff */
[----:B------:R-:W-:Y:S02]  /*5fe0*/  SHF.R.U32.HI R6, RZ, R6, R13 ;  /* 0x00000006ff067219 */ /* 0x000fe4000001160d */
        /* <DEDUP_REMOVED lines=8> */
[----:B------:R-:W-:Y:S01]  /*6070*/  IMAD.IADD R9, R9, 0x1, R11 ;  /* 0x0000000109097824 */ /* 0x000fe200078e020b */
[----:B0-----:R-:W-:-:S04]  /*6080*/  ISETP.NE.U32.AND P0, PT, R28, RZ, PT ;  /* 0x000000ff1c00720c */ /* 0x001fc80003f05070 */
[----:B------:R-:W-:Y:S02]  /*6090*/  ISETP.NE.AND.EX P0, PT, R29, RZ, PT, P0 ;  /* 0x000000ff1d00720c */ /* 0x000fe40003f05300 */
[----:B------:R-:W0:Y:S01]  /*60a0*/  LDC R20, c[0x0][0x600] ;  /* 0x00018000ff147b82 */ /* 0x000e220000000800 */
[-CC-:B-1----:R-:W-:Y:S01]  /*60b0*/  SHF.R.U64 R14, R8, R10.reuse, R9.reuse ;  /* 0x0000000a080e7219 */ /* 0x182fe20000001209 */
[----:B------:R-:W-:Y:S01]  /*60c0*/  IMAD.MOV.U32 R8, RZ, RZ, -0x1 ;  /* 0xffffffffff087424 */ /* 0x000fe200078e00ff */
[----:B------:R-:W-:-:S05]  /*60d0*/  SHF.R.U32.HI R9, RZ, R10, R9 ;  /* 0x0000000aff097219 */ /* 0x000fca0000011609 */
[----:B------:R-:W1:Y:S01]  /*60e0*/  LDC R26, c[0x0][0x648] ;  /* 0x00019200ff1a7b82 */ /* 0x000e620000000800 */
[-CC-:B--2---:R-:W-:Y:S02]  /*60f0*/  SHF.R.U64 R21, R14, R12.reuse, R9.reuse ;  /* 0x0000000c0e157219 */ /* 0x184fe40000001209 */
[----:B------:R-:W-:-:S05]  /*6100*/  SHF.R.U32.HI R6, RZ, R12, R9 ;  /* 0x0000000cff067219 */ /* 0x000fca0000011609 */
[----:B------:R-:W2:Y:S01]  /*6110*/  LDC R27, c[0x0][0x638] ;  /* 0x00018e00ff1b7b82 */ /* 0x000ea20000000800 */
[-C--:B---3--:R-:W-:Y:S02]  /*6120*/  SHF.L.U32 R8, R8, R25.reuse, RZ ;  /* 0x0000001908087219 */ /* 0x088fe400000006ff */
[-CC-:B------:R-:W-:Y:S02]  /*6130*/  SHF.R.U64 R23, R21, R25.reuse, R6.reuse ;  /* 0x0000001915177219 */ /* 0x180fe40000001206 */
[----:B------:R-:W-:Y:S02]  /*6140*/  LOP3.LUT R32, RZ, R8, RZ, 0x33, !PT ;  /* 0x00000008ff207212 */ /* 0x000fe400078e33ff */
[----:B------:R-:W-:Y:S01]  /*6150*/  SHF.R.U32.HI R9, RZ, R25, R6 ;  /* 0x00000019ff097219 */ /* 0x000fe20000011606 */
[----:B------:R-:W3:Y:S01]  /*6160*/  LDC R31, c[0x0][0x610] ;  /* 0x00018400ff1f7b82 */ /* 0x000ee20000000800 */
[----:B------:R-:W-:Y:S01]  /*6170*/  IMAD.MOV.U32 R8, RZ, RZ, R23 ;  /* 0x000000ffff087224 */ /* 0x000fe200078e0017 */
[----:B------:R-:W-:Y:S06]  /*6180*/  @!P0 BRA `(.L_x_171) ;  /* 0x0000000000288947 */ /* 0x000fec0003800000 */
        /* <DEDUP_REMOVED lines=10> */
.L_x_171:
[----:B------:R-:W-:Y:S02]  /*6230*/  ISETP.NE.AND P0, PT, R2, 0x1, PT ;  /* 0x000000010200780c */ /* 0x000fe40003f05270 */
[----:B-1----:R-:W-:Y:S01]  /*6240*/  SHF.R.U64 R6, R8, R26, R9 ;  /* 0x0000001a08067219 */ /* 0x002fe20000001209 */
[----:B0-----:R-:W-:Y:S01]  /*6250*/  VIADD R9, R20, 0xffffffff ;  /* 0xffffffff14097836 */ /* 0x001fe20000000000 */
[----:B------:R-:W-:Y:S02]  /*6260*/  SHF.L.U32 R30, R30, R25, RZ ;  /* 0x000000191e1e7219 */ /* 0x000fe400000006ff */
[----:B------:R-:W-:Y:S01]  /*6270*/  LOP3.LUT R5, R21, R32, RZ, 0xc0, !PT ;  /* 0x0000002015057212 */ /* 0x000fe200078ec0ff */
[----:B------:R-:W-:-:S04]  /*6280*/  IMAD.MOV R8, RZ, RZ, -R6 ;  /* 0x000000ffff087224 */ /* 0x000fc800078e0a06 */
[----:B------:R-:W-:Y:S01]  /*6290*/  IMAD R6, R30, R6, R5 ;  /* 0x000000061e067224 */ /* 0x000fe200078e0205 */
[----:B------:R-:W-:Y:S01]  /*62a0*/  LOP3.LUT R5, R14, R9, RZ, 0xc0, !PT ;  /* 0x000000090e057212 */ /* 0x000fe200078ec0ff */
[----:B------:R-:W-:Y:S02]  /*62b0*/  @P0 IMAD R3, R7, R24, R4 ;  /* 0x0000001807030224 */ /* 0x000fe400078e0204 */
[----:B--2---:R-:W-:Y:S02]  /*62c0*/  IMAD R4, R8, R27, R23 ;  /* 0x0000001b08047224 */ /* 0x004fe400078e0217 */
[----:B---3--:R-:W-:Y:S02]  /*62d0*/  IMAD R3, R6, R31, R3 ;  /* 0x0000001f06037224 */ /* 0x008fe400078e0203 */
[----:B------:R-:W-:Y:S02]  /*62e0*/  IMAD R4, R4, R20, R5 ;  /* 0x0000001404047224 */ /* 0x000fe400078e0205 */
[----:B------:R-:W-:-:S02]  /*62f0*/  IMAD.MOV.U32 R8, RZ, RZ, 0x1 ;  /* 0x00000001ff087424 */ /* 0x000fc400078e00ff */
[----:B------:R-:W-:Y:S01]  /*6300*/  IMAD.MOV.U32 R6, RZ, RZ, R22 ;  /* 0x000000ffff067224 */ /* 0x000fe200078e0016 */
[----:B------:R-:W-:Y:S02]  /*6310*/  SEL R20, R4, R3, !P0 ;  /* 0x0000000304147207 */ /* 0x000fe40004000000 */
[----:B------:R-:W-:-:S07]  /*6320*/  SEL R21, R3, R4, !P0 ;  /* 0x0000000403157207 */ /* 0x000fce0004000000 */
.L_x_169:
[----:B------:R-:W-:-:S08]  /*6330*/  NOP ;  /* 0x0000000000007918 */ /* 0x000fd00000000000 */
[----:B------:R-:W0:-:S00]  /*6340*/  USETMAXREG.DEALLOC.CTAPOOL 0x28 ;  /* 0x00000028000079c8 */ /* 0x000e0000080e0500 */
[----:B0-----:R-:W-:-:S13]  /*6350*/  ISETP.NE.AND P0, PT, R0, RZ, PT ;  /* 0x000000ff0000720c */ /* 0x001fda0003f05270 */
[----:B------:R-:W-:Y:S05]  /*6360*/  @P0 EXIT ;  /* 0x000000000000094d */ /* 0x000fea0003800000 */
[----:B------:R-:W-:Y:S01]  /*6370*/  LOP3.LUT P0, RZ, R8, 0xff, RZ, 0xc0, !PT ;  /* 0x000000ff08ff7812 */ /* 0x000fe2000780c0ff */
[----:B------:R-:W-:Y:S02]  /*6380*/  IMAD.MOV.U32 R0, RZ, RZ, 0x1 ;  /* 0x00000001ff007424 */ /* 0x000fe400078e00ff */
[----:B------:R-:W-:-:S10]  /*6390*/  IMAD.MOV.U32 R3, RZ, RZ, RZ ;  /* 0x000000ffff037224 */ /* 0x000fd400078e00ff */
[----:B------:R-:W-:Y:S05]  /*63a0*/  @!P0 BRA `(.L_x_172) ;  /* 0x0000000c00488947 */ /* 0x000fea0003800000 */
[----:B------:R-:W0:Y:S01]  /*63b0*/  LDC R0, c[0x0][0x28c] ;  /* 0x0000a300ff007b82 */ /* 0x000e220000000800 */
[----:B------:R-:W1:Y:S01]  /*63c0*/  S2R R11, SR_CgaCtaId ;  /* 0x00000000000b7919 */ /* 0x000e620000008800 */
[----:B------:R-:W-:Y:S01]  /*63d0*/  ULDC UR5, c[0x0][0x658] ;  /* 0x0001960000057ab9 */ /* 0x000fe20000000800 */
[----:B------:R-:W-:Y:S01]  /*63e0*/  UMOV UR7, 0xffffffff ;  /* 0xffffffff00077882 */ /* 0x000fe20000000000 */
[----:B------:R-:W-:Y:S01]  /*63f0*/  ULDC UR6, c[0x0][0xc] ;  /* 0x0000030000067ab9 */ /* 0x000fe20000000800 */
[----:B------:R-:W-:Y:S01]  /*6400*/  USHF.L.U32 UR8, UR7, UR5, URZ ;  /* 0x0000000507087299 */ /* 0x000fe2000800063f */
[----:B------:R-:W-:Y:S01]  /*6410*/  BSSY B0, `(.L_x_172) ;  /* 0x00000cb000007945 */ /* 0x000fe20003800000 */
[----:B------:R-:W-:Y:S01]  /*6420*/  UMOV UR9, 0x1 ;  /* 0x0000000100097882 */ /* 0x000fe20000000000 */
[----:B------:R-:W-:Y:S01]  /*6430*/  ULDC UR7, c[0x0][0x10] ;  /* 0x0000040000077ab9 */ /* 0x000fe20000000800 */
[----:B------:R-:W-:Y:S01]  /*6440*/  USHF.L.U32 UR18, UR9, UR5, URZ ;  /* 0x0000000509127299 */ /* 0x000fe2000800063f */
[----:B------:R-:W-:Y:S01]  /*6450*/  IMAD.MOV.U32 R9, RZ, RZ, 0x1 ;  /* 0x00000001ff097424 */ /* 0x000fe200078e00ff */
[----:B------:R-:W-:Y:S01]  /*6460*/  UIMAD.WIDE.U32 UR6, UR6, UR7, URZ ;  /* 0x00000007060672a5 */ /* 0x000fe2000f8e003f */
[----:B------:R-:W-:Y:S01]  /*6470*/  LOP3.LUT R8, R19, 0x2, RZ, 0xfc, !PT ;  /* 0x0000000213087812 */ /* 0x000fe200078efcff */
[----:B------:R-:W-:Y:S01]  /*6480*/  ULDC UR5, c[0x0][0x14] ;  /* 0x0000050000057ab9 */ /* 0x000fe20000000800 */
[----:B------:R-:W-:Y:S01]  /*6490*/  ULDC UR4, c[0x0][0x600] ;  /* 0x0001800000047ab9 */ /* 0x000fe20000000800 */
[----:B------:R-:W-:-:S02]  /*64a0*/  UIMAD.WIDE.U32 UR22, UR6, UR5, URZ ;  /* 0x00000005061672a5 */ /* 0x000fc4000f8e003f */
[----:B------:R-:W-:Y:S02]  /*64b0*/  UIMAD UR13, UR7, UR5, URZ ;  /* 0x00000005070d72a4 */ /* 0x000fe4000f8e023f */
[----:B------:R-:W-:Y:S02]  /*64c0*/  UIADD3 UR4, UR4, -0x1, URZ ;  /* 0xffffffff04047890 */ /* 0x000fe4000fffe03f */
[----:B------:R-:W-:Y:S02]  /*64d0*/  ULOP3.LUT UR17, URZ, UR8, URZ, 0x33, !UPT ;  /* 0x000000083f117292 */ /* 0x000fe4000f8e333f */
[----:B------:R-:W-:Y:S01]  /*64e0*/  UIADD3 UR13, UR23, UR13, URZ ;  /* 0x0000000d170d7290 */ /* 0x000fe2000fffe03f */
[----:B0-----:R-:W-:Y:S01]  /*64f0*/  VIADD R0, R0, 0x7f ;  /* 0x0000007f00007836 */ /* 0x001fe20000000000 */
[----:B------:R-:W-:-:S04]  /*6500*/  ULDC.64 UR24, c[0x0][0x198] ;  /* 0x0000660000187ab9 */ /* 0x000fc80000000a00 */
[----:B------:R-:W-:-:S04]  /*6510*/  SHF.R.S32.HI R3, RZ, 0x1f, R0 ;  /* 0x0000001fff037819 */ /* 0x000fc80000011400 */
[----:B------:R-:W-:Y:S01]  /*6520*/  LEA.HI R10, R3, R0, RZ, 0x7 ;  /* 0x00000000030a7211 */ /* 0x000fe200078f38ff */
[C---:B-1----:R-:W-:Y:S02]  /*6530*/  IMAD.SHL.U32 R4, R11.reuse, 0x1000, RZ ;  /* 0x000010000b047824 */ /* 0x042fe400078e00ff */
[----:B------:R-:W-:Y:S01]  /*6540*/  IMAD.SHL.U32 R11, R11, 0x20, RZ ;  /* 0x000000200b0b7824 */ /* 0x000fe200078e00ff */
[----:B------:R-:W-:Y:S01]  /*6550*/  SHF.R.S32.HI R10, RZ, 0x7, R10 ;  /* 0x00000007ff0a7819 */ /* 0x000fe2000001140a */
[----:B------:R-:W-:Y:S01]  /*6560*/  IMAD.MOV.U32 R0, RZ, RZ, 0x1 ;  /* 0x00000001ff007424 */ /* 0x000fe200078e00ff */
[----:B------:R-:W-:Y:S01]  /*6570*/  LOP3.LUT R4, R4, 0x1000, RZ, 0xc0, !PT ;  /* 0x0000100004047812 */ /* 0x000fe200078ec0ff */
[----:B------:R-:W-:Y:S01]  /*6580*/  IMAD.MOV.U32 R3, RZ, RZ, RZ ;  /* 0x000000ffff037224 */ /* 0x000fe200078e00ff */
[----:B------:R-:W-:Y:S01]  /*6590*/  LOP3.LUT R11, R11, 0x20, RZ, 0xc0, !PT ;  /* 0x000000200b0b7812 */ /* 0x000fe200078ec0ff */
[----:B------:R-:W-:Y:S01]  /*65a0*/  VIADD R13, R10, 0x1 ;  /* 0x000000010a0d7836 */ /* 0x000fe20000000000 */
[----:B------:R-:W-:-:S07]  /*65b0*/  LOP3.LUT R12, R4, 0x28100, RZ, 0xfc, !PT ;  /* 0x00028100040c7812 */ /* 0x000fce00078efcff */
.L_x_183:
[----:B------:R-:W-:-:S03]  /*65c0*/  UMOV UR5, 0xffffffff ;  /* 0xffffffff00057882 */ /* 0x000fc60000000000 */
[----:B------:R-:W-:Y:S05]  /*65d0*/  BRA.DIV UR5, `(.L_x_173) ;  /* 0x0000000e05c87947 */ /* 0x000fea000b800000 */
[----:B------:R-:W-:-:S13]  /*65e0*/  ELECT P6, URZ, PT ;  /* 0x00000000003f782f */ /* 0x000fda00038c0000 */
.L_x_195:
[----:B------:R-:W0:Y:S01]  /*65f0*/  LDC R4, c[0x0][0x28c] ;  /* 0x0000a300ff047b82 */ /* 0x000e220000000800 */
[----:B------:R-:W-:Y:S01]  /*6600*/  BSSY B1, `(.L_x_174) ;  /* 0x0000038000017945 */ /* 0x000fe20003800000 */
[----:B0-----:R-:W-:-:S13]  /*6610*/  ISETP.LT.OR P6, PT, R4, 0x1, !P6 ;  /* 0x000000010400780c */ /* 0x001fda00077c1670 */
[----:B------:R-:W-:Y:S05]  /*6620*/  @P6 BRA `(.L_x_175) ;  /* 0x0000000000d46947 */ /* 0x000fea0003800000 */
[----:B------:R-:W-:Y:S02]  /*6630*/  IMAD R20, R20, 0x40, R11 ;  /* 0x0000004014147824 */ /* 0x000fe400078e020b */
[----:B------:R-:W-:Y:S02]  /*6640*/  IMAD.SHL.U32 R21, R21, 0x100, RZ ;  /* 0x0000010015157824 */ /* 0x000fe400078e00ff */
[----:B------:R-:W-:Y:S02]  /*6650*/  IMAD.MOV.U32 R24, RZ, RZ, RZ ;  /* 0x000000ffff187224 */ /* 0x000fe400078e00ff */
[----:B------:R-:W-:Y:S02]  /*6660*/  IMAD.MOV.U32 R4, RZ, RZ, R13 ;  /* 0x000000ffff047224 */ /* 0x000fe400078e000d */
[----:B------:R-:W-:Y:S02]  /*6670*/  IMAD.MOV.U32 R5, RZ, RZ, R0 ;  /* 0x000000ffff057224 */ /* 0x000fe400078e0000 */
[----:B------:R-:W-:-:S07]  /*6680*/  IMAD.MOV.U32 R7, RZ, RZ, R3 ;  /* 0x000000ffff077224 */ /* 0x000fce00078e0003 */
.L_x_178:
[----:B------:R-:W0:Y:S01]  /*6690*/  S2R R15, SR_CgaCtaId ;  /* 0x00000000000f7919 */ /* 0x000e220000008800 */
[----:B------:R-:W-:Y:S02]  /*66a0*/  MOV R14, 0x400 ;  /* 0x00000400000e7802 */ /* 0x000fe40000000f00 */
[----:B------:R-:W-:Y:S02]  /*66b0*/  LOP3.LUT P1, RZ, R18, 0x7f, RZ, 0xc0, !PT ;  /* 0x0000007f12ff7812 */ /* 0x000fe4000782c0ff */
[----:B0-----:R-:W-:Y:S02]  /*66c0*/  LEA R22, R15, R14, 0x18 ;  /* 0x0000000e0f167211 */ /* 0x001fe400078ec0ff */
[----:B------:R-:W-:-:S09]  /*66d0*/  SHF.L.U32 R14, R5, 0x1f, RZ ;  /* 0x0000001f050e7819 */ /* 0x000fd200000006ff */
[----:B------:R-:W0:Y:S01]  /*66e0*/  @!P1 LDC R15, c[0x0][0x500] ;  /* 0x00014000ff0f9b82 */ /* 0x000e220000000800 */
[----:B------:R-:W-:-:S04]  /*66f0*/  IMAD R23, R7, 0x8, R22 ;  /* 0x0000000807177824 */ /* 0x000fc800078e0216 */
[----:B------:R-:W1:Y:S02]  /*6700*/  SYNCS.PHASECHK.TRANS64.TRYWAIT P0, [R23+URZ+0x28], R14 ;  /* 0x0000280e170075a7 */ /* 0x000e64000800017f */
[----:B-1----:R-:W-:Y:S05]  /*6710*/  @!P0 BRA `(.L_x_176) ;  /* 0x0000000c00988947 */ /* 0x002fea0003800000 */
.L_x_196:
[----:B-1----:R-:W-:Y:S01]  /*6720*/  PRMT R14, R8, 0x9910, RZ ;  /* 0x00009910080e7816 */ /* 0x002fe200000000ff */
[----:B0-----:R0:W-:Y:S03]  /*6730*/  @!P1 SYNCS.ARRIVE.TRANS64 RZ, [R23+URZ], R15 ;  /* 0x0000000f17ff99a7 */ /* 0x0011e6000800003f */
[----:B------:R-:W-:-:S13]  /*6740*/  ISETP.NE.AND P0, PT, R14, 0x2, PT ;  /* 0x000000020e00780c */ /* 0x000fda0003f05270 */
[----:B0-----:R-:W-:Y:S05]  /*6750*/  @P0 BRA `(.L_x_177) ;  /* 0x0000000000040947 */ /* 0x001fea0003800000 */
[----:B------:R-:W-:Y:S01]  /*6760*/  BPT.TRAP 0x1 ;  /* 0x000000040000795c */ /* 0x000fe20000300000 */
.L_x_177:
[----:B------:R-:W-:Y:S01]  /*6770*/  R2UR UR19, R22 ;  /* 0x00000000161372ca */ /* 0x000fe200000e0000 */
[----:B------:R-:W-:Y:S01]  /*6780*/  IMAD R22, R7, 0x8000, R22 ;  /* 0x0000800007167824 */ /* 0x000fe200078e0216 */
[----:B------:R-:W-:Y:S01]  /*6790*/  R2UR UR9, R23 ;  /* 0x00000000170972ca */ /* 0x000fe200000e0000 */
[----:B------:R-:W-:Y:S01]  /*67a0*/  IMAD R14, R7, 0x2000, R12 ;  /* 0x00002000070e7824 */ /* 0x000fe200078e020c */
[----:B------:R-:W-:Y:S01]  /*67b0*/  UIADD3 UR6, UP0, UR24, 0xf0, URZ ;  /* 0x000000f018067890 */ /* 0x000fe2000ff1e03f */
[----:B------:R-:W-:Y:S01]  /*67c0*/  VIADD R4, R4, 0xffffffff ;  /* 0xffffffff04047836 */ /* 0x000fe20000000000 */
[----:B------:R-:W-:Y:S01]  /*67d0*/  R2UR UR5, R22 ;  /* 0x00000000160572ca */ /* 0x000fe200000e0000 */
[----:B------:R-:W-:Y:S01]  /*67e0*/  UIADD3 UR26, UP1, UR24, 0x1f0, URZ ;  /* 0x000001f0181a7890 */ /* 0x000fe2000ff3e03f */
[----:B------:R-:W-:Y:S01]  /*67f0*/  R2UR UR8, R14 ;  /* 0x000000000e0872ca */ /* 0x000fe200000e0000 */
[----:B------:R-:W-:Y:S01]  /*6800*/  UIADD3.X UR7, URZ, UR25, URZ, UP0, !UPT ;  /* 0x000000193f077290 */ /* 0x000fe200087fe43f */
[----:B------:R-:W-:Y:S01]  /*6810*/  R2UR UR11, R21 ;  /* 0x00000000150b72ca */ /* 0x000fe200000e0000 */
[----:B------:R-:W-:Y:S01]  /*6820*/  VIADD R7, R7, 0x1 ;  /* 0x0000000107077836 */ /* 0x000fe20000000000 */
[----:B------:R-:W-:Y:S01]  /*6830*/  R2UR UR10, R24 ;  /* 0x00000000180a72ca */ /* 0x000fe200000e0000 */
[----:B------:R-:W-:Y:S01]  /*6840*/  UIADD3.X UR27, URZ, UR25, URZ, UP1, !UPT ;  /* 0x000000193f1b7290 */ /* 0x000fe20008ffe43f */
[----:B------:R-:W-:Y:S01]  /*6850*/  R2UR UR12, R6 ;  /* 0x00000000060c72ca */ /* 0x000fe200000e0000 */
[----:B------:R-:W-:Y:S01]  /*6860*/  UMOV UR14, 0x0 ;  /* 0x00000000000e7882 */ /* 0x000fe20000000000 */
[----:B------:R-:W-:Y:S01]  /*6870*/  R2UR UR20, R20 ;  /* 0x00000000141472ca */ /* 0x000fe200000e0000 */
[----:B------:R-:W-:Y:S01]  /*6880*/  UMOV UR15, 0x10000000 ;  /* 0x10000000000f7882 */ /* 0x000fe20000000000 */
[----:B------:R-:W-:Y:S01]  /*6890*/  ISETP.GT.AND P1, PT, R4, 0x1, PT ;  /* 0x000000010400780c */ /* 0x000fe20003f24270 */
[----:B------:R-:W-:Y:S01]  /*68a0*/  UIADD3 UR16, UR5, 0x100, URZ ;  /* 0x0000010005107890 */ /* 0x000fe2000fffe03f */
[----:B------:R-:W-:Y:S01]  /*68b0*/  ISETP.NE.AND P0, PT, R7, 0x5, PT ;  /* 0x000000050700780c */ /* 0x000fe20003f05270 */
[----:B------:R-:W-:Y:S01]  /*68c0*/  UIADD3 UR5, UR19, UR8, URZ ;  /* 0x0000000813057290 */ /* 0x000fe2000fffe03f */
[----:B------:R-:W-:Y:S01]  /*68d0*/  VIADD R24, R24, 0x80 ;  /* 0x0000008018187836 */ /* 0x000fe20000000000 */
[----:B------:R-:W-:Y:S01]  /*68e0*/  UMOV UR21, 0x30000 ;  /* 0x0003000000157882 */ /* 0x000fe20000000000 */
[----:B------:R-:W-:-:S02]  /*68f0*/  SEL R14, RZ, 0x1, P0 ;  /* 0x00000001ff0e7807 */ /* 0x000fc40000000000 */
[----:B------:R-:W-:Y:S01]  /*6900*/  UMOV UR8, UR16 ;  /* 0x0000001000087c82 */ /* 0x000fe20008000000 */
[----:B------:R-:W-:Y:S01]  /*6910*/  SEL R7, R7, RZ, P0 ;  /* 0x000000ff07077207 */ /* 0x000fe20000000000 */
[----:B------:R0:W-:Y:S01]  /*6920*/  UTMALDG.3D [UR8], [UR6], desc[UR14] ;  /* 0x00000e08060075b4 */ /* 0x0001e20008011000 */
[----:B------:R-:W-:Y:S01]  /*6930*/  LOP3.LUT R5, R5, R14, RZ, 0x3c, !PT ;  /* 0x0000000e05057212 */ /* 0x000fe200078e3cff */
[----:B0-----:R-:W-:Y:S01]  /*6940*/  UMOV UR11, UR20 ;  /* 0x00000014000b7c82 */ /* 0x001fe20008000000 */
[----:B------:R-:W-:Y:S02]  /*6950*/  UMOV UR8, UR5 ;  /* 0x0000000500087c82 */ /* 0x000fe40008000000 */
[----:B------:R0:W-:Y:S02]  /*6960*/  UTMALDG.3D.MULTICAST [UR8], [UR26], UR21, desc[UR14] ;  /* 0x00000e081a0073b4 */ /* 0x0001e40008011815 */
[----:B0-----:R-:W-:Y:S05]  /*6970*/  @P1 BRA `(.L_x_178) ;  /* 0xfffffffc00441947 */ /* 0x001fea000383ffff */
.L_x_175:
[----:B------:R-:W-:Y:S05]  /*6980*/  BSYNC B1 ;  /* 0x0000000000017941 */ /* 0x000fea0003800000 */
.L_x_174:
[----:B------:R-:W-:Y:S01]  /*6990*/  LOP3.LUT P1, RZ, R9, 0xff, RZ, 0xc0, !PT ;  /* 0x000000ff09ff7812 */ /* 0x000fe2000782c0ff */
[C---:B------:R-:W-:Y:S01]  /*69a0*/  IMAD.IADD R6, R10.reuse, 0x1, R3 ;  /* 0x000000010a067824 */ /* 0x040fe200078e0203 */
[----:B------:R-:W-:Y:S01]  /*69b0*/  ULDC.64 UR6, c[0x0][0x650] ;  /* 0x0001940000067ab9 */ /* 0x000fe20000000a00 */
[----:B------:R-:W-:Y:S01]  /*69c0*/  ISETP.GE.U32.AND P2, PT, R10, 0x5, PT ;  /* 0x000000050a00780c */ /* 0x000fe20003f46070 */
[----:B------:R-:W-:Y:S01]  /*69d0*/  BSSY B1, `(.L_x_179) ;  /* 0x000006c000017945 */ /* 0x000fe20003800000 */
[----:B------:R-:W-:Y:S01]  /*69e0*/  IMAD.MOV.U32 R21, RZ, RZ, -0x1 ;  /* 0xffffffffff157424 */ /* 0x000fe200078e00ff */
[----:B------:R-:W-:Y:S01]  /*69f0*/  ISETP.GT.U32.AND P0, PT, R6, 0x4, PT ;  /* 0x000000040600780c */ /* 0x000fe20003f04070 */
[----:B------:R-:W-:Y:S01]  /*6a00*/  IMAD.MOV.U32 R20, RZ, RZ, -0x1 ;  /* 0xffffffffff147424 */ /* 0x000fe200078e00ff */
[----:B------:R-:W-:Y:S02]  /*6a10*/  PRMT R9, RZ, 0x7610, R9 ;  /* 0x00007610ff097816 */ /* 0x000fe40000000009 */
[----:B------:R-:W-:-:S03]  /*6a20*/  ISETP.LT.U32.AND P0, PT, R10, 0x5, P0 ;  /* 0x000000050a00780c */ /* 0x000fc60000701070 */
[----:B------:R-:W0:Y:S01]  /*6a30*/  @P1 S2R R5, SR_CgaCtaId ;  /* 0x0000000000051919 */ /* 0x000e220000008800 */
[----:B------:R-:W-:-:S04]  /*6a40*/  @P1 MOV R4, 0x400 ;  /* 0x0000040000041802 */ /* 0x000fc80000000f00 */
[----:B0-----:R-:W-:Y:S01]  /*6a50*/  @P1 LEA R3, R5, R4, 0x18 ;  /* 0x0000000405031211 */ /* 0x001fe200078ec0ff */
[----:B------:R-:W-:-:S03]  /*6a60*/  IMAD.WIDE.U32 R4, R6, -0x33333333, RZ ;  /* 0xcccccccd06047825 */ /* 0x000fc600078e00ff */
[----:B------:R0:W-:Y:S01]  /*6a70*/  @P1 SYNCS.ARRIVE.TRANS64.A1T0 RZ, [R3+URZ+0x68], RZ ;  /* 0x000068ff03ff19a7 */ /* 0x0001e2000810003f */
[----:B------:R-:W-:Y:S02]  /*6a80*/  IADD3 R16, P1, R16, UR22, RZ ;  /* 0x0000001610107c10 */ /* 0x000fe4000ff3e0ff */
[----:B------:R-:W-:Y:S02]  /*6a90*/  SHF.R.U32.HI R5, RZ, 0x2, R5 ;  /* 0x00000002ff057819 */ /* 0x000fe40000011605 */
[----:B------:R-:W-:Y:S02]  /*6aa0*/  IADD3.X R17, R17, UR13, RZ, P1, !PT ;  /* 0x0000000d11117c10 */ /* 0x000fe40008ffe4ff */
[----:B------:R-:W-:Y:S02]  /*6ab0*/  PRMT R4, RZ, 0x7610, R4 ;  /* 0x00007610ff047816 */ /* 0x000fe40000000004 */
[----:B0-----:R-:W-:Y:S02]  /*6ac0*/  SEL R3, RZ, 0x1, !P0 ;  /* 0x00000001ff037807 */ /* 0x001fe40004000000 */
[----:B------:R-:W-:-:S02]  /*6ad0*/  ISETP.GE.U32.AND P0, PT, R16, UR6, PT ;  /* 0x0000000610007c0c */ /* 0x000fc4000bf06070 */
[----:B------:R-:W-:Y:S01]  /*6ae0*/  LOP3.LUT R0, R0, R3, RZ, 0x3c, !PT ;  /* 0x0000000300007212 */ /* 0x000fe200078e3cff */
[----:B------:R-:W-:Y:S01]  /*6af0*/  IMAD R3, R5, -0x5, R6 ;  /* 0xfffffffb05037824 */ /* 0x000fe200078e0206 */
[----:B------:R-:W-:Y:S01]  /*6b00*/  ISETP.GE.U32.AND.EX P0, PT, R17, UR7, PT, P0 ;  /* 0x0000000711007c0c */ /* 0x000fe2000bf06100 */
[----:B------:R-:W-:Y:S01]  /*6b10*/  IMAD.MOV.U32 R6, RZ, RZ, -0x1 ;  /* 0xffffffffff067424 */ /* 0x000fe200078e00ff */
[----:B------:R-:W-:-:S11]  /*6b20*/  @P2 LOP3.LUT R0, R0, 0x1, R5, 0x78, !PT ;  /* 0x0000000100002812 */ /* 0x000fd600078e7805 */
[----:B------:R-:W-:Y:S05]  /*6b30*/  @P0 BRA `(.L_x_180) ;  /* 0x0000000400540947 */ /* 0x000fea0003800000 */
[----:B------:R-:W0:Y:S01]  /*6b40*/  S2R R15, SR_CTAID.X ;  /* 0x00000000000f7919 */ /* 0x000e220000002500 */
[----:B------:R-:W-:Y:S01]  /*6b50*/  ULDC.64 UR6, c[0x0][0x628] ;  /* 0x00018a0000067ab9 */ /* 0x000fe20000000a00 */
[----:B------:R-:W-:Y:S01]  /*6b60*/  ULDC UR8, c[0x0][0x630] ;  /* 0x00018c0000087ab9 */ /* 0x000fe20000000800 */
[----:B------:R-:W-:Y:S01]  /*6b70*/  ISETP.NE.U32.AND P0, PT, RZ, UR6, PT ;  /* 0x00000006ff007c0c */ /* 0x000fe2000bf05070 */
[----:B------:R-:W1:Y:S01]  /*6b80*/  S2R R20, SR_CTAID.Y ;  /* 0x0000000000147919 */ /* 0x000e620000002600 */
[----:B------:R-:W-:Y:S01]  /*6b90*/  ULDC UR9, c[0x0][0x150] ;  /* 0x0000540000097ab9 */ /* 0x000fe20000000800 */
[----:B------:R-:W-:Y:S01]  /*6ba0*/  IMAD.MOV.U32 R4, RZ, RZ, R16 ;  /* 0x000000ffff047224 */ /* 0x000fe200078e0010 */
[----:B------:R-:W-:Y:S01]  /*6bb0*/  ISETP.NE.AND.EX P0, PT, RZ, UR7, PT, P0 ;  /* 0x00000007ff007c0c */ /* 0x000fe2000bf05300 */
[----:B------:R-:W-:Y:S01]  /*6bc0*/  IMAD.MOV.U32 R5, RZ, RZ, R17 ;  /* 0x000000ffff057224 */ /* 0x000fe200078e0011 */
[----:B0-----:R-:W-:-:S11]  /*6bd0*/  I2FP.F32.U32 R22, R15 ;  /* 0x0000000f00167245 */ /* 0x001fd60000201000 */
[----:B------:R-:W-:Y:S05]  /*6be0*/  @!P0 BRA `(.L_x_181) ;  /* 0x0000000000288947 */ /* 0x000fea0003800000 */
[----:B------:R-:W-:Y:S02]  /*6bf0*/  ULDC UR5, c[0x0][0x634] ;  /* 0x00018d0000057ab9 */ /* 0x000fe40000000800 */
[----:B------:R-:W-:-:S05]  /*6c00*/  IADD3 R5, P0, R16, UR5, RZ ;  /* 0x0000000510057c10 */ /* 0x000fca000ff1e0ff */
[----:B------:R-:W-:-:S04]  /*6c10*/  IMAD.X R21, RZ, RZ, R17, P0 ;  /* 0x000000ffff157224 */ /* 0x000fc800000e0611 */
[----:B------:R-:W-:-:S04]  /*6c20*/  IMAD.WIDE.U32 R6, R21, UR6, RZ ;  /* 0x0000000615067c25 */ /* 0x000fc8000f8e00ff */
[----:B------:R-:W-:-:S04]  /*6c30*/  IMAD.WIDE.U32 R6, P0, R5, UR7, R6 ;  /* 0x0000000705067c25 */ /* 0x000fc8000f800006 */
[----:B------:R-:W-:-:S04]  /*6c40*/  IMAD.WIDE.U32 R4, R5, UR6, RZ ;  /* 0x0000000605047c25 */ /* 0x000fc8000f8e00ff */
[----:B------:R-:W-:Y:S01]  /*6c50*/  IMAD.MOV.U32 R4, RZ, RZ, R7 ;  /* 0x000000ffff047224 */ /* 0x000fe200078e0007 */
[----:B------:R-:W-:Y:S01]  /*6c60*/  IADD3 RZ, P1, R5, R6, RZ ;  /* 0x0000000605ff7210 */ /* 0x000fe20007f3e0ff */
[----:B------:R-:W-:-:S04]  /*6c70*/  IMAD.X R5, RZ, RZ, RZ, P0 ;  /* 0x000000ffff057224 */ /* 0x000fc800000e06ff */
[----:B------:R-:W-:-:S08]  /*6c80*/  IMAD.WIDE.U32.X R4, R21, UR7, R4, P1 ;  /* 0x0000000715047c25 */ /* 0x000fd000088e0404 */
.L_x_181:
[--C-:B------:R-:W-:Y:S01]  /*6c90*/  SHF.R.U64 R14, R4, UR8, R5.reuse ;  /* 0x00000008040e7c19 */ /* 0x100fe20008001205 */
[----:B------:R-:W-:Y:S01]  /*6ca0*/  FMUL R22, R22, UR9 ;  /* 0x0000000916167c20 */ /* 0x000fe20008400000 */
[----:B------:R-:W-:Y:S01]  /*6cb0*/  SHF.R.U32.HI R4, RZ, UR8, R5 ;  /* 0x00000008ff047c19 */ /* 0x000fe20008011605 */
[----:B------:R-:W0:Y:S01]  /*6cc0*/  LDC R6, c[0x0][0x144] ;  /* 0x00005100ff067b82 */ /* 0x000e220000000800 */
[----:B------:R-:W-:Y:S01]  /*6cd0*/  IADD3 R5, P0, RZ, -R14, RZ ;  /* 0x8000000eff057210 */ /* 0x000fe20007f1e0ff */
[----:B------:R-:W-:Y:S01]  /*6ce0*/  ULDC UR5, c[0x0][0x154] ;  /* 0x0000550000057ab9 */ /* 0x000fe20000000800 */
[----:B-1----:R-:W-:Y:S01]  /*6cf0*/  I2FP.F32.U32 R7, R20 ;  /* 0x0000001400077245 */ /* 0x002fe20000201000 */
[----:B------:R-:W1:Y:S01]  /*6d00*/  F2I.U32.TRUNC.NTZ R22, R22 ;  /* 0x0000001600167305 */ /* 0x000e62000020f000 */
[----:B------:R-:W-:Y:S01]  /*6d10*/  ULDC.64 UR6, c[0x0][0x620] ;  /* 0x0001880000067ab9 */ /* 0x000fe20000000a00 */
[----:B------:R-:W-:Y:S01]  /*6d20*/  IMAD.X R4, RZ, RZ, ~R4, P0 ;  /* 0x000000ffff047224 */ /* 0x000fe200000e0e04 */
[----:B------:R-:W-:Y:S01]  /*6d30*/  ISETP.NE.AND P2, PT, R2, 0x1, PT ;  /* 0x000000010200780c */ /* 0x000fe20003f45270 */
[----:B------:R-:W-:Y:S01]  /*6d40*/  FMUL R23, R7, UR5 ;  /* 0x0000000507177c20 */ /* 0x000fe20008400000 */
[----:B------:R-:W2:Y:S01]  /*6d50*/  LDC R25, c[0x0][0x148] ;  /* 0x00005200ff197b82 */ /* 0x000ea20000000800 */
[----:B------:R-:W-:Y:S01]  /*6d60*/  IMAD R4, R4, UR6, RZ ;  /* 0x0000000604047c24 */ /* 0x000fe2000f8e02ff */
[----:B------:R-:W-:-:S03]  /*6d70*/  ULDC UR5, c[0x0][0x618] ;  /* 0x0001860000057ab9 */ /* 0x000fc60000000800 */
[----:B------:R-:W3:Y:S01]  /*6d80*/  F2I.U32.TRUNC.NTZ R23, R23 ;  /* 0x0000001700177305 */ /* 0x000ee2000020f000 */
[C---:B------:R-:W-:Y:S02]  /*6d90*/  IMAD R7, R5.reuse, UR7, R4 ;  /* 0x0000000705077c24 */ /* 0x040fe4000f8e0204 */
[----:B------:R-:W-:Y:S01]  /*6da0*/  IMAD.WIDE.U32 R4, R5, UR6, R16 ;  /* 0x0000000605047c25 */ /* 0x000fe2000f8e0010 */
[----:B------:R-:W-:Y:S02]  /*6db0*/  ULDC.64 UR6, c[0x0][0x640] ;  /* 0x0001900000067ab9 */ /* 0x000fe40000000a00 */
[----:B------:R-:W-:Y:S01]  /*6dc0*/  ISETP.NE.U32.AND P0, PT, RZ, UR6, PT ;  /* 0x00000006ff007c0c */ /* 0x000fe2000bf05070 */
[----:B------:R-:W-:Y:S02]  /*6dd0*/  IMAD.IADD R5, R5, 0x1, R7 ;  /* 0x0000000105057824 */ /* 0x000fe400078e0207 */
[----:B-1----:R-:W-:Y:S01]  /*6de0*/  IMAD.MOV R22, RZ, RZ, -R22 ;  /* 0x000000ffff167224 */ /* 0x002fe200078e0a16 */
[----:B------:R-:W-:-:S02]  /*6df0*/  ISETP.NE.AND.EX P0, PT, RZ, UR7, PT, P0 ;  /* 0x00000007ff007c0c */ /* 0x000fc4000bf05300 */
[----:B------:R-:W-:Y:S01]  /*6e00*/  SHF.R.U64 R21, R4, UR5, R5 ;  /* 0x0000000504157c19 */ /* 0x000fe20008001205 */
[----:B0-----:R-:W-:Y:S01]  /*6e10*/  IMAD R15, R6, R22, R15 ;  /* 0x00000016060f7224 */ /* 0x001fe200078e020f */
[----:B------:R-:W-:Y:S01]  /*6e20*/  SHF.R.U32.HI R4, RZ, UR5, R5 ;  /* 0x00000005ff047c19 */ /* 0x000fe20008011605 */
[----:B------:R-:W-:Y:S01]  /*6e30*/  ULDC UR5, c[0x0][0x608] ;  /* 0x0001820000057ab9 */ /* 0x000fe20000000800 */
[----:B---3--:R-:W-:Y:S02]  /*6e40*/  IMAD.MOV R6, RZ, RZ, -R23 ;  /* 0x000000ffff067224 */ /* 0x008fe400078e0a17 */
[--C-:B------:R-:W-:Y:S02]  /*6e50*/  SHF.R.U64 R22, R21, UR5, R4.reuse ;  /* 0x0000000515167c19 */ /* 0x100fe40008001204 */
[----:B------:R-:W-:Y:S01]  /*6e60*/  SHF.R.U32.HI R5, RZ, UR5, R4 ;  /* 0x00000005ff057c19 */ /* 0x000fe20008011604 */
[----:B------:R-:W-:Y:S01]  /*6e70*/  ULDC UR5, c[0x0][0x658] ;  /* 0x0001960000057ab9 */ /* 0x000fe20000000800 */
[----:B--2---:R-:W-:-:S02]  /*6e80*/  @P2 IMAD R15, R25, R6, R20 ;  /* 0x00000006190f2224 */ /* 0x004fc400078e0214 */
[--C-:B------:R-:W-:Y:S02]  /*6e90*/  SHF.R.U64 R20, R22, UR5, R5.reuse ;  /* 0x0000000516147c19 */ /* 0x100fe40008001205 */
[----:B------:R-:W-:-:S03]  /*6ea0*/  SHF.R.U32.HI R23, RZ, UR5, R5 ;  /* 0x00000005ff177c19 */ /* 0x000fc60008011605 */
[----:B------:R-:W-:Y:S02]  /*6eb0*/  IMAD.MOV.U32 R6, RZ, RZ, R20 ;  /* 0x000000ffff067224 */ /* 0x000fe400078e0014 */
[----:B------:R-:W-:Y:S01]  /*6ec0*/  IMAD.MOV.U32 R5, RZ, RZ, R23 ;  /* 0x000000ffff057224 */ /* 0x000fe200078e0017 */
[----:B------:R-:W-:Y:S06]  /*6ed0*/  @!P0 BRA `(.L_x_182) ;  /* 0x00000000002c8947 */ /* 0x000fec0003800000 */
        /* <DEDUP_REMOVED lines=9> */
[----:B------:R-:W-:-:S04]  /*6f70*/  IMAD.WIDE.U32.X R4, R23, UR7, R4, P1 ;  /* 0x0000000717047c25 */ /* 0x000fc800088e0404 */
[----:B------:R-:W-:-:S07]  /*6f80*/  IMAD.MOV.U32 R6, RZ, RZ, R4 ;  /* 0x000000ffff067224 */ /* 0x000fce00078e0004 */
.L_x_182:
[----:B------:R-:W-:Y:S01]  /*6f90*/  ULDC UR5, c[0x0][0x648] ;  /* 0x0001920000057ab9 */ /* 0x000fe20000000800 */
[----:B------:R-:W-:Y:S01]  /*6fa0*/  LOP3.LUT R4, R22, UR17, RZ, 0xc0, !PT ;  /* 0x0000001116047c12 */ /* 0x000fe2000f8ec0ff */
[----:B------:R-:W-:Y:S01]  /*6fb0*/  ULDC UR6, c[0x0][0x610] ;  /* 0x0001840000067ab9 */ /* 0x000fe20000000800 */
[----:B------:R-:W-:Y:S01]  /*6fc0*/  SHF.R.U64 R5, R6, UR5, R5 ;  /* 0x0000000506057c19 */ /* 0x000fe20008001205 */
[----:B------:R-:W-:Y:S01]  /*6fd0*/  ULDC UR5, c[0x0][0x638] ;  /* 0x00018e0000057ab9 */ /* 0x000fe20000000800 */
[----:B------:R-:W-:-:S03]  /*6fe0*/  LOP3.LUT R21, R21, UR4, RZ, 0xc0, !PT ;  /* 0x0000000415157c12 */ /* 0x000fc6000f8ec0ff */
[----:B------:R-:W-:Y:S02]  /*6ff0*/  IMAD.MOV R7, RZ, RZ, -R5 ;  /* 0x000000ffff077224 */ /* 0x000fe400078e0a05 */
[----:B------:R-:W-:Y:S02]  /*7000*/  IMAD R4, R5, UR18, R4 ;  /* 0x0000001205047c24 */ /* 0x000fe4000f8e0204 */
[----:B------:R-:W-:Y:S01]  /*7010*/  IMAD R20, R7, UR5, R20 ;  /* 0x0000000507147c24 */ /* 0x000fe2000f8e0214 */
[----:B------:R-:W-:Y:S01]  /*7020*/  ULDC UR5, c[0x0][0x600] ;  /* 0x0001800000057ab9 */ /* 0x000fe20000000800 */
[----:B------:R-:W-:Y:S02]  /*7030*/  IMAD R15, R4, UR6, R15 ;  /* 0x00000006040f7c24 */ /* 0x000fe4000f8e020f */
[----:B------:R-:W-:Y:S02]  /*7040*/  IMAD R6, R20, UR5, R21 ;  /* 0x0000000514067c24 */ /* 0x000fe4000f8e0215 */
[----:B------:R-:W-:-:S03]  /*7050*/  IMAD.MOV.U32 R4, RZ, RZ, 0x1 ;  /* 0x00000001ff047424 */ /* 0x000fc600078e00ff */
[----:B------:R-:W-:Y:S02]  /*7060*/  SEL R20, R6, R15, !P2 ;  /* 0x0000000f06147207 */ /* 0x000fe40005000000 */
[----:B------:R-:W-:Y:S01]  /*7070*/  SEL R21, R15, R6, !P2 ;  /* 0x000000060f157207 */ /* 0x000fe20005000000 */
[----:B------:R-:W-:-:S07]  /*7080*/  IMAD.MOV.U32 R6, RZ, RZ, R14 ;  /* 0x000000ffff067224 */ /* 0x000fce00078e000e */
.L_x_180:
[----:B------:R-:W-:Y:S05]  /*7090*/  BSYNC B1 ;  /* 0x0000000000017941 */ /* 0x000fea0003800000 */
.L_x_179:
[----:B------:R-:W-:-:S13]  /*70a0*/  LOP3.LUT P0, RZ, R4, 0xff, RZ, 0xc0, !PT ;  /* 0x000000ff04ff7812 */ /* 0x000fda000780c0ff */
[----:B------:R-:W-:Y:S05]  /*70b0*/  @P0 BRA `(.L_x_183) ;  /* 0xfffffff400400947 */ /* 0x000fea000383ffff */
[----:B------:R-:W-:Y:S05]  /*70c0*/  BSYNC B0 ;  /* 0x0000000000007941 */ /* 0x000fea0003800000 */
.L_x_172:
[----:B------:R-:W-:-:S03]  /*70d0*/  UMOV UR5, 0xffffffff ;  /* 0xffffffff00057882 */ /* 0x000fc60000000000 */
[----:B------:R-:W-:Y:S05]  /*70e0*/  BRA.DIV UR5, `(.L_x_184) ;  /* 0x0000000605387947 */ /* 0x000fea000b800000 */
[----:B------:R-:W-:-:S13]  /*70f0*/  ELECT P6, URZ, PT ;  /* 0x00000000003f782f */ /* 0x000fda00038c0000 */
.L_x_199:
[----:B------:R-:W-:Y:S04]  /*7100*/  BSSY B0, `(.L_x_185) ;  /* 0x0000034000007945 */ /* 0x000fe80003800000 */
[----:B------:R-:W-:Y:S05]  /*7110*/  @!P6 BRA `(.L_x_186) ;  /* 0x0000000000c8e947 */ /* 0x000fea0003800000 */
[----:B------:R-:W-:-:S04]  /*7120*/  LOP3.LUT R19, R19, 0x2, RZ, 0xfc, !PT ;  /* 0x0000000213137812 */ /* 0x000fc800078efcff */
[----:B------:R-:W-:-:S13]  /*7130*/  ISETP.NE.AND P0, PT, R19, 0x3, PT ;  /* 0x000000031300780c */ /* 0x000fda0003f05270 */
[----:B------:R-:W-:Y:S05]  /*7140*/  @!P0 BRA `(.L_x_187) ;  /* 0x0000000000048947 */ /* 0x000fea0003800000 */
[----:B------:R-:W-:Y:S01]  /*7150*/  BPT.TRAP 0x1 ;  /* 0x000000040000795c */ /* 0x000fe20000300000 */
.L_x_187:
[----:B------:R-:W0:Y:S01]  /*7160*/  S2R R5, SR_CgaCtaId ;  /* 0x0000000000057919 */ /* 0x000e220000008800 */
[----:B------:R-:W-:Y:S02]  /*7170*/  MOV R2, 0x400 ;  /* 0x0000040000027802 */ /* 0x000fe40000000f00 */
[----:B------:R-:W-:Y:S02]  /*7180*/  SHF.L.U32 R4, R0, 0x1f, RZ ;  /* 0x0000001f00047819 */ /* 0x000fe400000006ff */
[----:B0-----:R-:W-:-:S05]  /*7190*/  LEA R2, R5, R2, 0x18 ;  /* 0x0000000205027211 */ /* 0x001fca00078ec0ff */
[----:B------:R-:W-:-:S04]  /*71a0*/  VIADD R2, R2, 0x28 ;  /* 0x0000002802027836 */ /* 0x000fc80000000000 */
[C---:B------:R-:W-:Y:S02]  /*71b0*/  IMAD R7, R3.reuse, 0x8, R2 ;  /* 0x0000000803077824 */ /* 0x040fe400078e0202 */
[----:B------:R-:W-:Y:S02]  /*71c0*/  VIADD R3, R3, 0x1 ;  /* 0x0000000103037836 */ /* 0x000fe40000000000 */
[----:B------:R-:W0:Y:S03]  /*71d0*/  SYNCS.PHASECHK.TRANS64.TRYWAIT P0, [R7+URZ], R4 ;  /* 0x00000004070075a7 */ /* 0x000e26000800017f */
[----:B------:R-:W-:-:S04]  /*71e0*/  ISETP.NE.AND P1, PT, R3, 0x5, PT ;  /* 0x000000050300780c */ /* 0x000fc80003f25270 */
[----:B------:R-:W-:Y:S02]  /*71f0*/  SEL R5, RZ, 0x1, P1 ;  /* 0x00000001ff057807 */ /* 0x000fe40000800000 */
[----:B------:R-:W-:Y:S02]  /*7200*/  SEL R3, R3, RZ, P1 ;  /* 0x000000ff03037207 */ /* 0x000fe40000800000 */
[----:B------:R-:W-:-:S03]  /*7210*/  LOP3.LUT R6, R0, R5, RZ, 0x3c, !PT ;  /* 0x0000000500067212 */ /* 0x000fc600078e3cff */
[----:B------:R-:W-:Y:S01]  /*7220*/  IMAD R8, R3, 0x8, R2 ;  /* 0x0000000803087824 */ /* 0x000fe200078e0202 */
[----:B------:R-:W-:Y:S01]  /*7230*/  SHF.L.U32 R5, R6, 0x1f, RZ ;  /* 0x0000001f06057819 */ /* 0x000fe200000006ff */
[----:B0-----:R-:W-:Y:S06]  /*7240*/  @!P0 BRA `(.L_x_188) ;  /* 0x0000000400008947 */ /* 0x001fec0003800000 */
.L_x_200:
[----:B------:R-:W1:Y:S01]  /*7250*/  SYNCS.PHASECHK.TRANS64.TRYWAIT P0, [R8+URZ], R5 ;  /* 0x00000005080075a7 */ /* 0x000e62000800017f */
[----:B------:R-:W-:-:S05]  /*7260*/  VIADD R0, R3, 0x1 ;  /* 0x0000000103007836 */ /* 0x000fca0000000000 */
[----:B------:R-:W-:-:S04]  /*7270*/  ISETP.NE.AND P1, PT, R0, 0x5, PT ;  /* 0x000000050000780c */ /* 0x000fc80003f25270 */
[----:B------:R-:W-:Y:S02]  /*7280*/  SEL R3, RZ, 0x1, P1 ;  /* 0x00000001ff037807 */ /* 0x000fe40000800000 */
[----:B0-----:R-:W-:Y:S02]  /*7290*/  SEL R7, R0, RZ, P1 ;  /* 0x000000ff00077207 */ /* 0x001fe40000800000 */
[----:B------:R-:W-:-:S03]  /*72a0*/  LOP3.LUT R6, R6, R3, RZ, 0x3c, !PT ;  /* 0x0000000306067212 */ /* 0x000fc600078e3cff */
[----:B------:R-:W-:Y:S01]  /*72b0*/  IMAD R9, R7, 0x8, R2 ;  /* 0x0000000807097824 */ /* 0x000fe200078e0202 */
[----:B------:R-:W-:Y:S01]  /*72c0*/  SHF.L.U32 R4, R6, 0x1f, RZ ;  /* 0x0000001f06047819 */ /* 0x000fe200000006ff */
[----:B-1----:R-:W-:Y:S06]  /*72d0*/  @!P0 BRA `(.L_x_189) ;  /* 0x0000000000f08947 */ /* 0x002fec0003800000 */
.L_x_201:
[----:B------:R-:W1:Y:S01]  /*72e0*/  SYNCS.PHASECHK.TRANS64.TRYWAIT P0, [R9+URZ], R4 ;  /* 0x00000004090075a7 */ /* 0x000e62000800017f */
[----:B------:R-:W-:-:S05]  /*72f0*/  VIADD R0, R7, 0x1 ;  /* 0x0000000107007836 */ /* 0x000fca0000000000 */
[----:B------:R-:W-:-:S04]  /*7300*/  ISETP.NE.AND P1, PT, R0, 0x5, PT ;  /* 0x000000050000780c */ /* 0x000fc80003f25270 */
[----:B------:R-:W-:Y:S02]  /*7310*/  SEL R3, RZ, 0x1, P1 ;  /* 0x00000001ff037807 */ /* 0x000fe40000800000 */
[----:B------:R-:W-:Y:S02]  /*7320*/  SEL R7, R0, RZ, P1 ;  /* 0x000000ff00077207 */ /* 0x000fe40000800000 */
[----:B------:R-:W-:-:S03]  /*7330*/  LOP3.LUT R11, R6, R3, RZ, 0x3c, !PT ;  /* 0x00000003060b7212 */ /* 0x000fc600078e3cff */
[----:B------:R-:W-:Y:S01]  /*7340*/  IMAD R6, R7, 0x8, R2 ;  /* 0x0000000807067824 */ /* 0x000fe200078e0202 */
[----:B0-----:R-:W-:Y:S01]  /*7350*/  SHF.L.U32 R5, R11, 0x1f, RZ ;  /* 0x0000001f0b057819 */ /* 0x001fe200000006ff */
[----:B-1----:R-:W-:Y:S06]  /*7360*/  @!P0 BRA `(.L_x_190) ;  /* 0x0000000000e08947 */ /* 0x002fec0003800000 */
.L_x_202:
[----:B------:R-:W1:Y:S01]  /*7370*/  SYNCS.PHASECHK.TRANS64.TRYWAIT P0, [R6+URZ], R5 ;  /* 0x00000005060075a7 */ /* 0x000e62000800017f */
[----:B------:R-:W-:-:S05]  /*7380*/  VIADD R0, R7, 0x1 ;  /* 0x0000000107007836 */ /* 0x000fca0000000000 */
[----:B------:R-:W-:-:S04]  /*7390*/  ISETP.NE.AND P1, PT, R0, 0x5, PT ;  /* 0x000000050000780c */ /* 0x000fc80003f25270 */
[----:B0-----:R-:W-:Y:S02]  /*73a0*/  SEL R4, RZ, 0x1, P1 ;  /* 0x00000001ff047807 */ /* 0x001fe40000800000 */
[----:B------:R-:W-:Y:S02]  /*73b0*/  SEL R3, R0, RZ, P1 ;  /* 0x000000ff00037207 */ /* 0x000fe40000800000 */
[----:B------:R-:W-:Y:S01]  /*73c0*/  LOP3.LUT R0, R11, R4, RZ, 0x3c, !PT ;  /* 0x000000040b007212 */ /* 0x000fe200078e3cff */
[----:B-1----:R-:W-:Y:S06]  /*73d0*/  @!P0 BRA `(.L_x_191) ;  /* 0x0000000000d88947 */ /* 0x002fec0003800000 */
.L_x_203:
[----:B------:R-:W-:Y:S01]  /*73e0*/  IMAD R3, R3, 0x8, R2 ;  /* 0x0000000803037824 */ /* 0x000fe200078e0202 */
[----:B------:R-:W-:-:S07]  /*73f0*/  SHF.L.U32 R0, R0, 0x1f, RZ ;  /* 0x0000001f00007819 */ /* 0x000fce00000006ff */
.L_x_192:
[----:B-1----:R1:W2:Y:S02]  /*7400*/  SYNCS.PHASECHK.TRANS64.TRYWAIT P0, [R3+URZ], R0 ;  /* 0x00000000030075a7 */ /* 0x0022a4000800017f */
[----:B--2---:R-:W-:Y:S05]  /*7410*/  @!P0 NANOSLEEP.SYNCS 0x989680 ;  /* 0x009896800000895d */ /* 0x004fea0003900000 */
[----:B------:R-:W2:Y:S02]  /*7420*/  @!P0 SYNCS.PHASECHK.TRANS64 P0, [R3+URZ], R0 ;  /* 0x00000000030085a7 */ /* 0x000ea4000800007f */
[----:B--2---:R-:W-:Y:S05]  /*7430*/  @!P0 BRA `(.L_x_192) ;  /* 0xfffffffc00f08947 */ /* 0x004fea000383ffff */
.L_x_186:
[----:B------:R-:W-:Y:S05]  /*7440*/  BSYNC B0 ;  /* 0x0000000000007941 */ /* 0x000fea0003800000 */
.L_x_185:
[----:B------:R-:W-:Y:S05]  /*7450*/  EXIT ;  /* 0x000000000000794d */ /* 0x000fea0003800000 */
.L_x_21:
[----:B----4-:R4:W0:Y:S02]  /*7460*/  SYNCS.PHASECHK.TRANS64.TRYWAIT P1, [R3+URZ], R0 ;  /* 0x00000000030075a7 */ /* 0x010824000802017f */
[----:B0-----:R-:W-:Y:S05]  /*7470*/  @!P1 NANOSLEEP.SYNCS 0x989680 ;  /* 0x009896800000995d */ /* 0x001fea0003900000 */
[----:B------:R-:W0:Y:S02]  /*7480*/  @!P1 SYNCS.PHASECHK.TRANS64 P1, [R3+URZ], R0 ;  /* 0x00000000030095a7 */ /* 0x000e24000802007f */
[----:B0-----:R-:W-:Y:S05]  /*7490*/  @!P1 BRA `(.L_x_21) ;  /* 0xfffffffc00f09947 */ /* 0x001fea000383ffff */
[----:B------:R-:W-:Y:S05]  /*74a0*/  BRA `(.L_x_20) ;  /* 0xffffffa000247947 */ /* 0x000fea000383ffff */
.L_x_26:
[----:B-1----:R1:W3:Y:S02]  /*74b0*/  SYNCS.PHASECHK.TRANS64.TRYWAIT P1, [R5+URZ], R4 ;  /* 0x00000004050075a7 */ /* 0x0022e4000802017f */
[----:B---3--:R-:W-:Y:S05]  /*74c0*/  @!P1 NANOSLEEP.SYNCS 0x989680 ;  /* 0x009896800000995d */ /* 0x008fea0003900000 */
[----:B------:R-:W3:Y:S02]  /*74d0*/  @!P1 SYNCS.PHASECHK.TRANS64 P1, [R5+URZ], R4 ;  /* 0x00000004050095a7 */ /* 0x000ee4000802007f */
[----:B---3--:R-:W-:Y:S05]  /*74e0*/  @!P1 BRA `(.L_x_26) ;  /* 0xfffffffc00f09947 */ /* 0x008fea000383ffff */
[----:B------:R-:W-:Y:S05]  /*74f0*/  BRA `(.L_x_25) ;  /* 0xffffffa400707947 */ /* 0x000fea000383ffff */
.L_x_173:
[----:B------:R-:W-:Y:S01]  /*7500*/  BSSY B1, `(.L_x_193) ;  /* 0x0000006000017945 */ /* 0x000fe20003800000 */
[----:B------:R-:W-:-:S07]  /*7510*/  IMAD.MOV.U32 R15, RZ, RZ, -0x1 ;  /* 0xffffffffff0f7424 */ /* 0x000fce00078e00ff */
[----:B------:R-:W-:Y:S05]  /*7520*/  WARPSYNC.COLLECTIVE R15, `(.L_x_194) ;  /* 0x000000000f0c7348 */ /* 0x000fea0003c00000 */
[----:B------:R-:W-:Y:S02]  /*7530*/  ELECT P6, UR62, PT ;  /* 0x00000000003e782f */ /* 0x000fe400038c0000 */
[----:B------:R-:W-:Y:S01]  /*7540*/  MOV R14, UR62 ;  /* 0x0000003e000e7c02 */ /* 0x000fe20008000f00 */
[----:B------:R-:W-:Y:S10]  /*7550*/  ENDCOLLECTIVE ;  /* 0x000000000000791b */ /* 0x000ff40003800000 */
.L_x_194:
[----:B------:R-:W-:Y:S05]  /*7560*/  BSYNC B1 ;  /* 0x0000000000017941 */ /* 0x000fea0003800000 */
.L_x_193:
[----:B------:R-:W-:Y:S05]  /*7570*/  BRA `(.L_x_195) ;  /* 0xfffffff0001c7947 */ /* 0x000fea000383ffff */
.L_x_176:
[----:B-1----:R1:W2:Y:S02]  /*7580*/  SYNCS.PHASECHK.TRANS64.TRYWAIT P0, [R23+URZ+0x28], R14 ;  /* 0x0000280e170075a7 */ /* 0x0022a4000800017f */
[----:B--2---:R-:W-:Y:S05]  /*7590*/  @!P0 NANOSLEEP.SYNCS 0x989680 ;  /* 0x009896800000895d */ /* 0x004fea0003900000 */
[----:B------:R-:W2:Y:S02]  /*75a0*/  @!P0 SYNCS.PHASECHK.TRANS64 P0, [R23+URZ+0x28], R14 ;  /* 0x0000280e170085a7 */ /* 0x000ea4000800007f */
[----:B--2---:R-:W-:Y:S05]  /*75b0*/  @!P0 BRA `(.L_x_176) ;  /* 0xfffffffc00f08947 */ /* 0x004fea000383ffff */
[----:B------:R-:W-:Y:S05]  /*75c0*/  BRA `(.L_x_196) ;  /* 0xfffffff000547947 */ /* 0x000fea000383ffff */
.L_x_184:
[----:B------:R-:W-:Y:S01]  /*75d0*/  BSSY B0, `(.L_x_197) ;  /* 0x0000006000007945 */ /* 0x000fe20003800000 */
[----:B------:R-:W-:-:S07]  /*75e0*/  IMAD.MOV.U32 R15, RZ, RZ, -0x1 ;  /* 0xffffffffff0f7424 */ /* 0x000fce00078e00ff */
[----:B------:R-:W-:Y:S05]  /*75f0*/  WARPSYNC.COLLECTIVE R15, `(.L_x_198) ;  /* 0x000000000f0c7348 */ /* 0x000fea0003c00000 */
[----:B------:R-:W-:Y:S02]  /*7600*/  ELECT P6, UR62, PT ;  /* 0x00000000003e782f */ /* 0x000fe400038c0000 */
[----:B------:R-:W-:Y:S01]  /*7610*/  MOV R14, UR62 ;  /* 0x0000003e000e7c02 */ /* 0x000fe20008000f00 */
[----:B------:R-:W-:Y:S10]  /*7620*/  ENDCOLLECTIVE ;  /* 0x000000000000791b */ /* 0x000ff40003800000 */
.L_x_198:
[----:B------:R-:W-:Y:S05]  /*7630*/  BSYNC B0 ;  /* 0x0000000000007941 */ /* 0x000fea0003800000 */
.L_x_197:
[----:B------:R-:W-:Y:S05]  /*7640*/  BRA `(.L_x_199) ;  /* 0xfffffff800ac7947 */ /* 0x000fea000383ffff */
.L_x_188:
[----:B0-----:R0:W1:Y:S02]  /*7650*/  SYNCS.PHASECHK.TRANS64.TRYWAIT P0, [R7+URZ], R4 ;  /* 0x00000004070075a7 */ /* 0x001064000800017f */
[----:B-1----:R-:W-:Y:S05]  /*7660*/  @!P0 NANOSLEEP.SYNCS 0x989680 ;  /* 0x009896800000895d */ /* 0x002fea0003900000 */
[----:B------:R-:W1:Y:S02]  /*7670*/  @!P0 SYNCS.PHASECHK.TRANS64 P0, [R7+URZ], R4 ;  /* 0x00000004070085a7 */ /* 0x000e64000800007f */
[----:B-1----:R-:W-:Y:S05]  /*7680*/  @!P0 BRA `(.L_x_188) ;  /* 0xfffffffc00f08947 */ /* 0x002fea000383ffff */
[----:B------:R-:W-:Y:S05]  /*7690*/  BRA `(.L_x_200) ;  /* 0xfffffff800ec7947 */ /* 0x000fea000383ffff */
.L_x_189:
[----:B0-----:R0:W1:Y:S02]  /*76a0*/  SYNCS.PHASECHK.TRANS64.TRYWAIT P0, [R8+URZ], R5 ;  /* 0x00000005080075a7 */ /* 0x001064000800017f */
[----:B-1----:R-:W-:Y:S05]  /*76b0*/  @!P0 NANOSLEEP.SYNCS 0x989680 ;  /* 0x009896800000895d */ /* 0x002fea0003900000 */
[----:B------:R-:W1:Y:S02]  /*76c0*/  @!P0 SYNCS.PHASECHK.TRANS64 P0, [R8+URZ], R5 ;  /* 0x00000005080085a7 */ /* 0x000e64000800007f */
[----:B-1----:R-:W-:Y:S05]  /*76d0*/  @!P0 BRA `(.L_x_189) ;  /* 0xfffffffc00f08947 */ /* 0x002fea000383ffff */
[----:B------:R-:W-:Y:S05]  /*76e0*/  BRA `(.L_x_201) ;  /* 0xfffffff800fc7947 */ /* 0x000fea000383ffff */
.L_x_190:
[----:B0-----:R0:W1:Y:S02]  /*76f0*/  SYNCS.PHASECHK.TRANS64.TRYWAIT P0, [R9+URZ], R4 ;  /* 0x00000004090075a7 */ /* 0x001064000800017f */
[----:B-1----:R-:W-:Y:S05]  /*7700*/  @!P0 NANOSLEEP.SYNCS 0x989680 ;  /* 0x009896800000895d */ /* 0x002fea0003900000 */
[----:B------:R-:W1:Y:S02]  /*7710*/  @!P0 SYNCS.PHASECHK.TRANS64 P0, [R9+URZ], R4 ;  /* 0x00000004090085a7 */ /* 0x000e64000800007f */
[----:B-1----:R-:W-:Y:S05]  /*7720*/  @!P0 BRA `(.L_x_190) ;  /* 0xfffffffc00f08947 */ /* 0x002fea000383ffff */
[----:B------:R-:W-:Y:S05]  /*7730*/  BRA `(.L_x_202) ;  /* 0xfffffffc000c7947 */ /* 0x000fea000383ffff */
.L_x_191:
[----:B0-----:R0:W1:Y:S02]  /*7740*/  SYNCS.PHASECHK.TRANS64.TRYWAIT P0, [R6+URZ], R5 ;  /* 0x00000005060075a7 */ /* 0x001064000800017f */
[----:B-1----:R-:W-:Y:S05]  /*7750*/  @!P0 NANOSLEEP.SYNCS 0x989680 ;  /* 0x009896800000895d */ /* 0x002fea0003900000 */
[----:B------:R-:W1:Y:S02]  /*7760*/  @!P0 SYNCS.PHASECHK.TRANS64 P0, [R6+URZ], R5 ;  /* 0x00000005060085a7 */ /* 0x000e64000800007f */
[----:B-1----:R-:W-:Y:S05]  /*7770*/  @!P0 BRA `(.L_x_191) ;  /* 0xfffffffc00f08947 */ /* 0x002fea000383ffff */
[----:B------:R-:W-:Y:S05]  /*7780*/  BRA `(.L_x_203) ;  /* 0xfffffffc00147947 */ /* 0x000fea000383ffff */
.L_x_204:
[----:B------:R-:W-:-:S00]  /*7790*/  BRA `(.L_x_204) ;  /* 0xfffffffc00fc7947 */ /* 0x000fc0000383ffff */
[----:B------:R-:W-:-:S00]  /*77a0*/  NOP ;  /* 0x0000000000007918 */ /* 0x000fc00000000000 */
        /* <DEDUP_REMOVED lines=13> */
.L_x_205:


//--------------------- .nv.global.init           --------------------------
	.section	.nv.global.init,"aw",@progbits
.nv.global.init:
	.type		$str$22,@object
	.size		$str$22,($str$23 - $str$22)
$str$22:
        /*0000*/ 	.byte	0x6b, 0x5f, 0x74, 0x69, 0x6c, 0x65, 0x5f, 0x63, 0x6f, 0x75, 0x6e, 0x74, 0x20, 0x3e, 0x3d, 0x20
        /*0010*/ 	.byte	0x31, 0x00
	.type		$str$23,@object
	.size		$str$23,(__unnamed_1 - $str$23)
$str$23:
        /*0012*/ 	.byte	0x2f, 0x74, 0x6d, 0x70, 0x2f, 0x63, 0x75, 0x74, 0x6c, 0x61, 0x73, 0x73, 0x5f, 0x73, 0x77, 0x65
        /*0022*/ 	.byte	0x65, 0x70, 0x5f, 0x73, 0x72, 0x63, 0x2f, 0x69, 0x6e, 0x63, 0x6c, 0x75, 0x64, 0x65, 0x2f, 0x63
        /*0032*/ 	.byte	0x75, 0x74, 0x6c, 0x61, 0x73, 0x73, 0x2f, 0x67, 0x65, 0x6d, 0x6d, 0x2f, 0x63, 0x6f, 0x6c, 0x6c
        /*0042*/ 	.byte	0x65, 0x63, 0x74, 0x69, 0x76, 0x65, 0x2f, 0x73, 0x6d, 0x39, 0x30, 0x5f, 0x6d, 0x6d, 0x61, 0x5f
        /*0052*/ 	.byte	0x74, 0x6d, 0x61, 0x5f, 0x67, 0x6d, 0x6d, 0x61, 0x5f, 0x73, 0x73, 0x5f, 0x77, 0x61, 0x72, 0x70
        /*0062*/ 	.byte	0x73, 0x70, 0x65, 0x63, 0x69, 0x61, 0x6c, 0x69, 0x7a, 0x65, 0x64, 0x2e, 0x68, 0x70, 0x70, 0x00
	.type		__unnamed_1,@object
	.size		__unnamed_1,(.L_0 - __unnamed_1)
__unnamed_1:
        /*0072*/ 	.byte	0x76, 0x6f, 0x69, 0x64, 0x20, 0x63, 0x75, 0x74, 0x6c, 0x61, 0x73, 0x73, 0x3a, 0x3a, 0x67, 0x65
        /* <DEDUP_REMOVED lines=172> */
        /*0b42*/ 	.byte	0x3a, 0x3a, 0x69, 0x64, 0x65, 0x6e, 0x74, 0x69, 0x74, 0x79, 0x5d, 0x00
.L_0:


//--------------------- .nv.shared._ZN7cutlass13device_kernelINS_4gemm6kernel13GemmUniversalIN4cute5tupleIJiiiiEEENS1_10collective13CollectiveMmaINS1_34MainloopSm90TmaGmmaWarpSpecializedILi5ENS5_IJNS4_1CILi2EEENSA_ILi1EEESC_EEENS1_35KernelTmaWarpSpecializedCooperativeEEENS5_IJNSA_ILi256EEENSA_ILi64EEENSA_ILi128EEEEEEaNS5_IJlSC_lEEEaSK_NS4_8TiledMMAINS4_8MMA_AtomIJNS4_4SM904GMMA26MMA_64x64x32_S32S8S8_SS_TNEEEENS4_6LayoutISD_NS5_IJSC_NSA_ILi0EEESS_EEEEENS5_IJNS4_10UnderscoreESV_SV_EEEEENS4_13SM90_TMA_LOADENS4_14ComposedLayoutINS4_7SwizzleILi3ELi4ELi3EEENS4_18smem_ptr_flag_bitsILi8EEENSR_INS5_IJNSA_ILi8EEESI_EEENS5_IJSI_SC_EEEEEEEvNS4_8identityENS4_23SM90_TMA_LOAD_MULTICASTES18_vS19_EENS_8epilogue10collective6detail29Sm90TmaWarpSpecializedAdapterINS1D_15DefaultEpilogueIaSK_SK_NS1C_6thread17LinearCombinationIaLi1EiiLNS1H_9ScaleType4KindE0ELNS_15FloatRoundStyleE2EaEENS1_15EpilogueDefaultEEEEEvvEEEEvNT_6ParamsE --------------------------
	.section	.nv.shared._ZN7cutlass13device_kernelINS_4gemm6kernel13GemmUniversalIN4cute5tupleIJiiiiEEENS1_10collective13CollectiveMmaINS1_34MainloopSm90TmaGmmaWarpSpecializedILi5ENS5_IJNS4_1CILi2EEENSA_ILi1EEESC_EEENS1_35KernelTmaWarpSpecializedCooperativeEEENS5_IJNSA_ILi256EEENSA_ILi64EEENSA_ILi128EEEEEEaNS5_IJlSC_lEEEaSK_NS4_8TiledMMAINS4_8MMA_AtomIJNS4_4SM904GMMA26MMA_64x64x32_S32S8S8_SS_TNEEEENS4_6LayoutISD_NS5_IJSC_NSA_ILi0EEESS_EEEEENS5_IJNS4_10UnderscoreESV_SV_EEEEENS4_13SM90_TMA_LOADENS4_14ComposedLayoutINS4_7SwizzleILi3ELi4ELi3EEENS4_18smem_ptr_flag_bitsILi8EEENSR_INS5_IJNSA_ILi8EEESI_EEENS5_IJSI_SC_EEEEEEEvNS4_8identityENS4_23SM90_TMA_LOAD_MULTICASTES18_vS19_EENS_8epilogue10collective6detail29Sm90TmaWarpSpecializedAdapterINS1D_15DefaultEpilogueIaSK_SK_NS1C_6thread17LinearCombinationIaLi1EiiLNS1H_9ScaleType4KindE0ELNS_15FloatRoundStyleE2EaEENS1_15EpilogueDefaultEEEEEvvEEEEvNT_6ParamsE,"aw",@nobits
	.sectionflags	@""
	.align	16
	.zero		1024


//--------------------- .nv.shared.reserved.0     --------------------------
	.section	.nv.shared.reserved.0,"aw",@nobits
	.weak		__nv_reservedSMEM_offset_0_alias
	.size		__nv_reservedSMEM_offset_0_alias, 0, 0
	.other		__nv_reservedSMEM_offset_0_alias,@"STO_CUDA_RESERVED_SHARED STV_DEFAULT"
__nv_reservedSMEM_offset_0_alias:
	.zero		0


//--------------------- .nv.global                --------------------------
	.section	.nv.global,"aw",@nobits
.nv.global:
	.type		_ZN39_INTERNAL_56c71ee5_4_k_cu_ff530b0c_74424cute1_E,@object
	.size		_ZN39_INTERNAL_56c71ee5_4_k_cu_ff530b0c_74424cute1_E,(_ZN39_INTERNAL_56c71ee5_4_k_cu_ff530b0c_74424cuda3std3__45__cpo6cbeginE - _ZN39_INTERNAL_56c71ee5_4_k_cu_ff530b0c_74424cute1_E)
_ZN39_INTERNAL_56c71ee5_4_k_cu_ff530b0c_74424cute1_E:
	.zero		1
	.type		_ZN39_INTERNAL_56c71ee5_4_k_cu_ff530b0c_74424cuda3std3__45__cpo6cbeginE,@object
	.size		_ZN39_INTERNAL_56c71ee5_4_k_cu_ff530b0c_74424cuda3std3__45__cpo6cbeginE,(_ZN39_INTERNAL_56c71ee5_4_k_cu_ff530b0c_74424cuda3std3__48in_placeE - _ZN39_INTERNAL_56c71ee5_4_k_cu_ff530b0c_74424cuda3std3__45__cpo6cbeginE)
_ZN39_INTERNAL_56c71ee5_4_k_cu_ff530b0c_74424cuda3std3__45__cpo6cbeginE:
	.zero		1
	.type		_ZN39_INTERNAL_56c71ee5_4_k_cu_ff530b0c_74424cuda3std3__48in_placeE,@object
	.size		_ZN39_INTERNAL_56c71ee5_4_k_cu_ff530b0c_74424cuda3std3__48in_placeE,(_ZN39_INTERNAL_56c71ee5_4_k_cu_ff530b0c_74424cuda3std6ranges3__45__cpo9iter_moveE - _ZN39_INTERNAL_56c71ee5_4_k_cu_ff530b0c_74424cuda3std3__48in_placeE)
_ZN39_INTERNAL_56c71ee5_4_k_cu_ff530b0c_74424cuda3std3__48in_placeE:
	.zero		1
	.type		_ZN39_INTERNAL_56c71ee5_4_k_cu_ff530b0c_74424cuda3std6ranges3__45__cpo9iter_moveE,@object
	.size		_ZN39_INTERNAL_56c71ee5_4_k_cu_ff530b0c_74424cuda3std6ranges3__45__cpo9iter_moveE,(_ZN39_INTERNAL_56c71ee5_4_k_cu_ff530b0c_74424cuda3std3__45__cpo5beginE - _ZN39_INTERNAL_56c71ee5_4_k_cu_ff530b0c_74424cuda3std6ranges3__45__cpo9iter_moveE)
_ZN39_INTERNAL_56c71ee5_4_k_cu_ff530b0c_74424cuda3std6ranges3__45__cpo9iter_moveE:
	.zero		1
	.type		_ZN39_INTERNAL_56c71ee5_4_k_cu_ff530b0c_74424cuda3std3__45__cpo5beginE,@object
	.size		_ZN39_INTERNAL_56c71ee5_4_k_cu_ff530b0c_74424cuda3std3__45__cpo5beginE,(_ZN39_INTERNAL_56c71ee5_4_k_cu_ff530b0c_74424cuda3std3__441_GLOBAL__N__56c71ee5_4_k_cu_ff530b0c_74426ignoreE - _ZN39_INTERNAL_56c71ee5_4_k_cu_ff530b0c_74424cuda3std3__45__cpo5beginE)
_ZN39_INTERNAL_56c71ee5_4_k_cu_ff530b0c_74424cuda3std3__45__cpo5beginE:
	.zero		1
	.type		_ZN39_INTERNAL_56c71ee5_4_k_cu_ff530b0c_74424cuda3std3__441_GLOBAL__N__56c71ee5_4_k_cu_ff530b0c_74426ignoreE,@object
	.size		_ZN39_INTERNAL_56c71ee5_4_k_cu_ff530b0c_74424cuda3std3__441_GLOBAL__N__56c71ee5_4_k_cu_ff530b0c_74426ignoreE,(_ZN39_INTERNAL_56c71ee5_4_k_cu_ff530b0c_74424cute7productE - _ZN39_INTERNAL_56c71ee5_4_k_cu_ff530b0c_74424cuda3std3__441_GLOBAL__N__56c71ee5_4_k_cu_ff530b0c_74426ignoreE)
_ZN39_INTERNAL_56c71ee5_4_k_cu_ff530b0c_74424cuda3std3__441_GLOBAL__N__56c71ee5_4_k_cu_ff530b0c_74426ignoreE:
	.zero		1
	.type		_ZN39_INTERNAL_56c71ee5_4_k_cu_ff530b0c_74424cute7productE,@object
	.size		_ZN39_INTERNAL_56c71ee5_4_k_cu_ff530b0c_74424cute7productE,(_ZN39_INTERNAL_56c71ee5_4_k_cu_ff530b0c_74424cuda3std3__45__cpo3endE - _ZN39_INTERNAL_56c71ee5_4_k_cu_ff530b0c_74424cute7productE)
_ZN39_INTERNAL_56c71ee5_4_k_cu_ff530b0c_74424cute7productE:
	.zero		1
	.type		_ZN39_INTERNAL_56c71ee5_4_k_cu_ff530b0c_74424cuda3std3__45__cpo3endE,@object
	.size		_ZN39_INTERNAL_56c71ee5_4_k_cu_ff530b0c_74424cuda3std3__45__cpo3endE,(_ZN39_INTERNAL_56c71ee5_4_k_cu_ff530b0c_74424cuda3std3__419piecewise_constructE - _ZN39_INTERNAL_56c71ee5_4_k_cu_ff530b0c_74424cuda3std3__45__cpo3endE)
_ZN39_INTERNAL_56c71ee5_4_k_cu_ff530b0c_74424cuda3std3__45__cpo3endE:
	.zero		1
	.type		_ZN39_INTERNAL_56c71ee5_4_k_cu_ff530b0c_74424cuda3std3__419piecewise_constructE,@object
	.size		_ZN39_INTERNAL_56c71ee5_4_k_cu_ff530b0c_74424cuda3std3__419piecewise_constructE,(_ZN39_INTERNAL_56c71ee5_4_k_cu_ff530b0c_74424cuda3std3__45__cpo4cendE - _ZN39_INTERNAL_56c71ee5_4_k_cu_ff530b0c_74424cuda3std3__419piecewise_constructE)
_ZN39_INTERNAL_56c71ee5_4_k_cu_ff530b0c_74424cuda3std3__419piecewise_constructE:
	.zero		1
	.type		_ZN39_INTERNAL_56c71ee5_4_k_cu_ff530b0c_74424cuda3std3__45__cpo4cendE,@object
	.size		_ZN39_INTERNAL_56c71ee5_4_k_cu_ff530b0c_74424cuda3std3__45__cpo4cendE,(_ZN39_INTERNAL_56c71ee5_4_k_cu_ff530b0c_74424cuda3std6ranges3__45__cpo4swapE - _ZN39_INTERNAL_56c71ee5_4_k_cu_ff530b0c_74424cuda3std3__45__cpo4cendE)
_ZN39_INTERNAL_56c71ee5_4_k_cu_ff530b0c_74424cuda3std3__45__cpo4cendE:
	.zero		1
	.type		_ZN39_INTERNAL_56c71ee5_4_k_cu_ff530b0c_74424cuda3std6ranges3__45__cpo4swapE,@object
	.size		_ZN39_INTERNAL_56c71ee5_4_k_cu_ff530b0c_74424cuda3std6ranges3__45__cpo4swapE,(.L_8 - _ZN39_INTERNAL_56c71ee5_4_k_cu_ff530b0c_74424cuda3std6ranges3__45__cpo4swapE)
_ZN39_INTERNAL_56c71ee5_4_k_cu_ff530b0c_74424cuda3std6ranges3__45__cpo4swapE:
	.zero		1
.L_8:


//--------------------- .nv.constant0._ZN7cutlass13device_kernelINS_4gemm6kernel13GemmUniversalIN4cute5tupleIJiiiiEEENS1_10collective13CollectiveMmaINS1_34MainloopSm90TmaGmmaWarpSpecializedILi5ENS5_IJNS4_1CILi2EEENSA_ILi1EEESC_EEENS1_35KernelTmaWarpSpecializedCooperativeEEENS5_IJNSA_ILi256EEENSA_ILi64EEENSA_ILi128EEEEEEaNS5_IJlSC_lEEEaSK_NS4_8TiledMMAINS4_8MMA_AtomIJNS4_4SM904GMMA26MMA_64x64x32_S32S8S8_SS_TNEEEENS4_6LayoutISD_NS5_IJSC_NSA_ILi0EEESS_EEEEENS5_IJNS4_10UnderscoreESV_SV_EEEEENS4_13SM90_TMA_LOADENS4_14ComposedLayoutINS4_7SwizzleILi3ELi4ELi3EEENS4_18smem_ptr_flag_bitsILi8EEENSR_INS5_IJNSA_ILi8EEESI_EEENS5_IJSI_SC_EEEEEEEvNS4_8identityENS4_23SM90_TMA_LOAD_MULTICASTES18_vS19_EENS_8epilogue10collective6detail29Sm90TmaWarpSpecializedAdapterINS1D_15DefaultEpilogueIaSK_SK_NS1C_6thread17LinearCombinationIaLi1EiiLNS1H_9ScaleType4KindE0ELNS_15FloatRoundStyleE2EaEENS1_15EpilogueDefaultEEEEEvvEEEEvNT_6ParamsE --------------------------
	.section	.nv.constant0._ZN7cutlass13device_kernelINS_4gemm6kernel13GemmUniversalIN4cute5tupleIJiiiiEEENS1_10collective13CollectiveMmaINS1_34MainloopSm90TmaGmmaWarpSpecializedILi5ENS5_IJNS4_1CILi2EEENSA_ILi1EEESC_EEENS1_35KernelTmaWarpSpecializedCooperativeEEENS5_IJNSA_ILi256EEENSA_ILi64EEENSA_ILi128EEEEEEaNS5_IJlSC_lEEEaSK_NS4_8TiledMMAINS4_8MMA_AtomIJNS4_4SM904GMMA26MMA_64x64x32_S32S8S8_SS_TNEEEENS4_6LayoutISD_NS5_IJSC_NSA_ILi0EEESS_EEEEENS5_IJNS4_10UnderscoreESV_SV_EEEEENS4_13SM90_TMA_LOADENS4_14ComposedLayoutINS4_7SwizzleILi3ELi4ELi3EEENS4_18smem_ptr_flag_bitsILi8EEENSR_INS5_IJNSA_ILi8EEESI_EEENS5_IJSI_SC_EEEEEEEvNS4_8identityENS4_23SM90_TMA_LOAD_MULTICASTES18_vS19_EENS_8epilogue10collective6detail29Sm90TmaWarpSpecializedAdapterINS1D_15DefaultEpilogueIaSK_SK_NS1C_6thread17LinearCombinationIaLi1EiiLNS1H_9ScaleType4KindE0ELNS_15FloatRoundStyleE2EaEENS1_15EpilogueDefaultEEEEEvvEEEEvNT_6ParamsE,"a",@progbits
	.sectionflags	@""
	.align	4
.nv.constant0._ZN7cutlass13device_kernelINS_4gemm6kernel13GemmUniversalIN4cute5tupleIJiiiiEEENS1_10collective13CollectiveMmaINS1_34MainloopSm90TmaGmmaWarpSpecializedILi5ENS5_IJNS4_1CILi2EEENSA_ILi1EEESC_EEENS1_35KernelTmaWarpSpecializedCooperativeEEENS5_IJNSA_ILi256EEENSA_ILi64EEENSA_ILi128EEEEEEaNS5_IJlSC_lEEEaSK_NS4_8TiledMMAINS4_8MMA_AtomIJNS4_4SM904GMMA26MMA_64x64x32_S32S8S8_SS_TNEEEENS4_6LayoutISD_NS5_IJSC_NSA_ILi0EEESS_EEEEENS5_IJNS4_10UnderscoreESV_SV_EEEEENS4_13SM90_TMA_LOADENS4_14ComposedLayoutINS4_7SwizzleILi3ELi4ELi3EEENS4_18smem_ptr_flag_bitsILi8EEENSR_INS5_IJNSA_ILi8EEESI_EEENS5_IJSI_SC_EEEEEEEvNS4_8identityENS4_23SM90_TMA_LOAD_MULTICASTES18_vS19_EENS_8epilogue10collective6detail29Sm90TmaWarpSpecializedAdapterINS1D_15DefaultEpilogueIaSK_SK_NS1C_6thread17LinearCombinationIaLi1EiiLNS1H_9ScaleType4KindE0ELNS_15FloatRoundStyleE2EaEENS1_15EpilogueDefaultEEEEEvvEEEEvNT_6ParamsE:
	.zero		1664


//--------------------- SYMBOLS --------------------------

	.type		.nv.reservedSmem.offset0,@object
	.size		.nv.reservedSmem.offset0,0x4
	.type		__assertfail,@function
